//
// Generated by NVIDIA NVVM Compiler
//
// Compiler Build ID: CL-36424714
// Cuda compilation tools, release 13.0, V13.0.88
// Based on NVVM 20.0.0
//

.version 9.0
.target sm_100
.address_size 64

	// .globl	_Z12im2colkernelPfS_iiiii
// _ZZ12MatrixkernelPfS_S_iiiE3Mds has been demoted
// _ZZ12MatrixkernelPfS_S_iiiE3Nds has been demoted

.visible .entry _Z12im2colkernelPfS_iiiii(
	.param .u64 .ptr .align 1 _Z12im2colkernelPfS_iiiii_param_0,
	.param .u64 .ptr .align 1 _Z12im2colkernelPfS_iiiii_param_1,
	.param .u32 _Z12im2colkernelPfS_iiiii_param_2,
	.param .u32 _Z12im2colkernelPfS_iiiii_param_3,
	.param .u32 _Z12im2colkernelPfS_iiiii_param_4,
	.param .u32 _Z12im2colkernelPfS_iiiii_param_5,
	.param .u32 _Z12im2colkernelPfS_iiiii_param_6
)
{
	.reg .pred 	%p<18>;
	.reg .b32 	%r<84>;
	.reg .b32 	%f<32>;
	.reg .b64 	%rd<23>;

	ld.param.u64 	%rd7, [_Z12im2colkernelPfS_iiiii_param_0];
	ld.param.u64 	%rd8, [_Z12im2colkernelPfS_iiiii_param_1];
	ld.param.u32 	%r43, [_Z12im2colkernelPfS_iiiii_param_3];
	ld.param.u32 	%r44, [_Z12im2colkernelPfS_iiiii_param_4];
	ld.param.u32 	%r45, [_Z12im2colkernelPfS_iiiii_param_5];
	ld.param.u32 	%r46, [_Z12im2colkernelPfS_iiiii_param_6];
	cvta.to.global.u64 	%rd1, %rd8;
	cvta.to.global.u64 	%rd2, %rd7;
	sub.s32 	%r47, %r44, %r46;
	add.s32 	%r1, %r47, 1;
	sub.s32 	%r48, %r45, %r46;
	add.s32 	%r2, %r48, 1;
	mov.u32 	%r49, %ntid.x;
	div.u32 	%r3, %r1, %r49;
	mov.u32 	%r50, %ntid.y;
	div.u32 	%r4, %r2, %r50;
	mov.u32 	%r51, %ntid.z;
	div.u32 	%r5, %r43, %r51;
	setp.lt.s32 	%p1, %r3, 1;
	@%p1 bra 	$L__BB0_5;
	mov.u32 	%r52, %ctaid.x;
	setp.lt.s32 	%p2, %r46, 1;
	mul.lo.s32 	%r6, %r43, %r52;
	@%p2 bra 	$L__BB0_5;
	and.b32  	%r7, %r46, 15;
	add.s32 	%r8, %r7, -1;
	and.b32  	%r9, %r46, 7;
	add.s32 	%r10, %r9, -1;
	and.b32  	%r11, %r46, 2147483632;
	and.b32  	%r12, %r46, 3;
	neg.s32 	%r13, %r11;
	add.s64 	%rd3, %rd2, 32;
	add.s64 	%rd4, %rd1, 32;
	mul.lo.s32 	%r54, %r6, %r1;
	mul.lo.s32 	%r14, %r54, %r2;
	mov.u32 	%r55, %tid.y;
	mul.lo.s32 	%r15, %r4, %r55;
	mov.u32 	%r56, %tid.z;
	mul.lo.s32 	%r16, %r5, %r56;
	mov.b32 	%r74, 0;
$L__BB0_3:
	setp.gt.s32 	%p3, %r4, 0;
	@%p3 bra 	$L__BB0_6;
$L__BB0_4:
	add.s32 	%r74, %r74, 1;
	setp.eq.s32 	%p17, %r74, %r3;
	@%p17 bra 	$L__BB0_5;
	bra.uni 	$L__BB0_3;
$L__BB0_5:
	ret;
$L__BB0_6:
	mov.u32 	%r58, %tid.x;
	mad.lo.s32 	%r19, %r3, %r58, %r74;
	mov.b32 	%r75, 0;
$L__BB0_7:
	setp.gt.s32 	%p4, %r5, 0;
	@%p4 bra 	$L__BB0_9;
$L__BB0_8:
	add.s32 	%r75, %r75, 1;
	setp.eq.s32 	%p16, %r75, %r4;
	@%p16 bra 	$L__BB0_4;
	bra.uni 	$L__BB0_7;
$L__BB0_9:
	add.s32 	%r22, %r75, %r15;
	mad.lo.s32 	%r60, %r19, %r2, %r22;
	mad.lo.s32 	%r23, %r60, %r43, %r14;
	mov.b32 	%r76, 0;
$L__BB0_10:
	add.s32 	%r62, %r76, %r16;
	add.s32 	%r63, %r62, %r6;
	mad.lo.s32 	%r25, %r63, %r44, %r19;
	add.s32 	%r64, %r23, %r62;
	mul.lo.s32 	%r26, %r64, %r46;
	mov.b32 	%r77, 0;
$L__BB0_11:
	setp.lt.u32 	%p5, %r46, 16;
	add.s32 	%r66, %r77, %r25;
	mad.lo.s32 	%r28, %r66, %r45, %r22;
	add.s32 	%r67, %r26, %r77;
	mul.lo.s32 	%r29, %r67, %r46;
	mov.b32 	%r82, 0;
	@%p5 bra 	$L__BB0_14;
	mov.u32 	%r78, %r29;
	mov.u32 	%r79, %r28;
	mov.u32 	%r80, %r13;
$L__BB0_13:
	.pragma "nounroll";
	mul.wide.s32 	%rd9, %r79, 4;
	add.s64 	%rd10, %rd3, %rd9;
	ld.global.f32 	%f1, [%rd10+-32];
	mul.wide.s32 	%rd11, %r78, 4;
	add.s64 	%rd12, %rd4, %rd11;
	st.global.f32 	[%rd12+-32], %f1;
	ld.global.f32 	%f2, [%rd10+-28];
	st.global.f32 	[%rd12+-28], %f2;
	ld.global.f32 	%f3, [%rd10+-24];
	st.global.f32 	[%rd12+-24], %f3;
	ld.global.f32 	%f4, [%rd10+-20];
	st.global.f32 	[%rd12+-20], %f4;
	ld.global.f32 	%f5, [%rd10+-16];
	st.global.f32 	[%rd12+-16], %f5;
	ld.global.f32 	%f6, [%rd10+-12];
	st.global.f32 	[%rd12+-12], %f6;
	ld.global.f32 	%f7, [%rd10+-8];
	st.global.f32 	[%rd12+-8], %f7;
	ld.global.f32 	%f8, [%rd10+-4];
	st.global.f32 	[%rd12+-4], %f8;
	ld.global.f32 	%f9, [%rd10];
	st.global.f32 	[%rd12], %f9;
	ld.global.f32 	%f10, [%rd10+4];
	st.global.f32 	[%rd12+4], %f10;
	ld.global.f32 	%f11, [%rd10+8];
	st.global.f32 	[%rd12+8], %f11;
	ld.global.f32 	%f12, [%rd10+12];
	st.global.f32 	[%rd12+12], %f12;
	ld.global.f32 	%f13, [%rd10+16];
	st.global.f32 	[%rd12+16], %f13;
	ld.global.f32 	%f14, [%rd10+20];
	st.global.f32 	[%rd12+20], %f14;
	ld.global.f32 	%f15, [%rd10+24];
	st.global.f32 	[%rd12+24], %f15;
	ld.global.f32 	%f16, [%rd10+28];
	st.global.f32 	[%rd12+28], %f16;
	add.s32 	%r80, %r80, 16;
	add.s32 	%r79, %r79, 16;
	add.s32 	%r78, %r78, 16;
	setp.ne.s32 	%p6, %r80, 0;
	mov.u32 	%r82, %r11;
	@%p6 bra 	$L__BB0_13;
$L__BB0_14:
	setp.eq.s32 	%p7, %r7, 0;
	@%p7 bra 	$L__BB0_24;
	setp.lt.u32 	%p8, %r8, 7;
	@%p8 bra 	$L__BB0_17;
	add.s32 	%r68, %r28, %r82;
	mul.wide.s32 	%rd13, %r68, 4;
	add.s64 	%rd14, %rd2, %rd13;
	ld.global.f32 	%f17, [%rd14];
	add.s32 	%r69, %r82, %r29;
	mul.wide.s32 	%rd15, %r69, 4;
	add.s64 	%rd16, %rd1, %rd15;
	st.global.f32 	[%rd16], %f17;
	ld.global.f32 	%f18, [%rd14+4];
	st.global.f32 	[%rd16+4], %f18;
	ld.global.f32 	%f19, [%rd14+8];
	st.global.f32 	[%rd16+8], %f19;
	ld.global.f32 	%f20, [%rd14+12];
	st.global.f32 	[%rd16+12], %f20;
	ld.global.f32 	%f21, [%rd14+16];
	st.global.f32 	[%rd16+16], %f21;
	ld.global.f32 	%f22, [%rd14+20];
	st.global.f32 	[%rd16+20], %f22;
	ld.global.f32 	%f23, [%rd14+24];
	st.global.f32 	[%rd16+24], %f23;
	ld.global.f32 	%f24, [%rd14+28];
	st.global.f32 	[%rd16+28], %f24;
	add.s32 	%r82, %r82, 8;
$L__BB0_17:
	setp.eq.s32 	%p9, %r9, 0;
	@%p9 bra 	$L__BB0_24;
	setp.lt.u32 	%p10, %r10, 3;
	@%p10 bra 	$L__BB0_20;
	add.s32 	%r70, %r28, %r82;
	mul.wide.s32 	%rd17, %r70, 4;
	add.s64 	%rd18, %rd2, %rd17;
	ld.global.f32 	%f25, [%rd18];
	add.s32 	%r71, %r82, %r29;
	mul.wide.s32 	%rd19, %r71, 4;
	add.s64 	%rd20, %rd1, %rd19;
	st.global.f32 	[%rd20], %f25;
	ld.global.f32 	%f26, [%rd18+4];
	st.global.f32 	[%rd20+4], %f26;
	ld.global.f32 	%f27, [%rd18+8];
	st.global.f32 	[%rd20+8], %f27;
	ld.global.f32 	%f28, [%rd18+12];
	st.global.f32 	[%rd20+12], %f28;
	add.s32 	%r82, %r82, 4;
$L__BB0_20:
	setp.eq.s32 	%p11, %r12, 0;
	@%p11 bra 	$L__BB0_24;
	setp.eq.s32 	%p12, %r12, 1;
	add.s32 	%r72, %r28, %r82;
	mul.wide.s32 	%rd21, %r72, 4;
	add.s64 	%rd5, %rd2, %rd21;
	ld.global.f32 	%f29, [%rd5];
	add.s32 	%r73, %r82, %r29;
	mul.wide.s32 	%rd22, %r73, 4;
	add.s64 	%rd6, %rd1, %rd22;
	st.global.f32 	[%rd6], %f29;
	@%p12 bra 	$L__BB0_24;
	setp.eq.s32 	%p13, %r12, 2;
	ld.global.f32 	%f30, [%rd5+4];
	st.global.f32 	[%rd6+4], %f30;
	@%p13 bra 	$L__BB0_24;
	ld.global.f32 	%f31, [%rd5+8];
	st.global.f32 	[%rd6+8], %f31;
$L__BB0_24:
	add.s32 	%r77, %r77, 1;
	setp.ne.s32 	%p14, %r77, %r46;
	@%p14 bra 	$L__BB0_11;
	add.s32 	%r76, %r76, 1;
	setp.eq.s32 	%p15, %r76, %r5;
	@%p15 bra 	$L__BB0_8;
	bra.uni 	$L__BB0_10;

}
	// .globl	_Z18reshape_convkernelPfS_iii
.visible .entry _Z18reshape_convkernelPfS_iii(
	.param .u64 .ptr .align 1 _Z18reshape_convkernelPfS_iii_param_0,
	.param .u64 .ptr .align 1 _Z18reshape_convkernelPfS_iii_param_1,
	.param .u32 _Z18reshape_convkernelPfS_iii_param_2,
	.param .u32 _Z18reshape_convkernelPfS_iii_param_3,
	.param .u32 _Z18reshape_convkernelPfS_iii_param_4
)
{
	.reg .pred 	%p<16>;
	.reg .b32 	%r<71>;
	.reg .b32 	%f<32>;
	.reg .b64 	%rd<53>;

	ld.param.u64 	%rd8, [_Z18reshape_convkernelPfS_iii_param_0];
	ld.param.u64 	%rd9, [_Z18reshape_convkernelPfS_iii_param_1];
	ld.param.u32 	%r36, [_Z18reshape_convkernelPfS_iii_param_2];
	ld.param.u32 	%r37, [_Z18reshape_convkernelPfS_iii_param_3];
	ld.param.u32 	%r38, [_Z18reshape_convkernelPfS_iii_param_4];
	cvta.to.global.u64 	%rd1, %rd9;
	cvta.to.global.u64 	%rd2, %rd8;
	mov.u32 	%r39, %nctaid.x;
	div.u32 	%r1, %r36, %r39;
	mov.u32 	%r40, %ntid.x;
	div.u32 	%r2, %r37, %r40;
	setp.lt.s32 	%p1, %r1, 1;
	@%p1 bra 	$L__BB1_5;
	setp.lt.s32 	%p2, %r38, 1;
	@%p2 bra 	$L__BB1_5;
	and.b32  	%r3, %r38, 15;
	add.s32 	%r4, %r3, -1;
	and.b32  	%r5, %r38, 7;
	add.s32 	%r6, %r5, -1;
	and.b32  	%r7, %r38, 2147483632;
	and.b32  	%r8, %r38, 3;
	neg.s32 	%r9, %r7;
	mul.lo.s32 	%r10, %r38, %r36;
	shl.b32 	%r11, %r36, 4;
	add.s64 	%rd3, %rd2, 32;
	mov.b32 	%r62, 0;
	mul.wide.s32 	%rd6, %r36, 4;
$L__BB1_3:
	setp.gt.s32 	%p3, %r2, 0;
	@%p3 bra 	$L__BB1_6;
$L__BB1_4:
	add.s32 	%r62, %r62, 1;
	setp.eq.s32 	%p15, %r62, %r1;
	@%p15 bra 	$L__BB1_5;
	bra.uni 	$L__BB1_3;
$L__BB1_5:
	ret;
$L__BB1_6:
	mov.u32 	%r43, %ctaid.x;
	mad.lo.s32 	%r14, %r1, %r43, %r62;
	mov.b32 	%r63, 0;
$L__BB1_7:
	ld.param.u32 	%r61, [_Z18reshape_convkernelPfS_iii_param_3];
	mov.u32 	%r45, %tid.x;
	mad.lo.s32 	%r46, %r2, %r45, %r63;
	mul.lo.s32 	%r47, %r38, %r38;
	mul.lo.s32 	%r16, %r47, %r46;
	mul.lo.s32 	%r48, %r47, %r61;
	mad.lo.s32 	%r17, %r48, %r14, %r16;
	mul.lo.s32 	%r18, %r38, %r46;
	mov.b32 	%r64, 0;
$L__BB1_8:
	setp.lt.u32 	%p4, %r38, 16;
	mul.lo.s32 	%r50, %r64, %r38;
	add.s32 	%r20, %r17, %r50;
	add.s32 	%r21, %r50, %r16;
	mov.b32 	%r69, 0;
	@%p4 bra 	$L__BB1_11;
	add.s32 	%r51, %r18, %r64;
	mad.lo.s32 	%r66, %r10, %r51, %r14;
	mov.u32 	%r65, %r20;
	mov.u32 	%r67, %r9;
$L__BB1_10:
	.pragma "nounroll";
	mul.wide.s32 	%rd10, %r65, 4;
	add.s64 	%rd11, %rd3, %rd10;
	ld.global.f32 	%f1, [%rd11+-32];
	mul.wide.s32 	%rd12, %r66, 4;
	add.s64 	%rd13, %rd1, %rd12;
	st.global.f32 	[%rd13], %f1;
	ld.global.f32 	%f2, [%rd11+-28];
	mul.wide.s32 	%rd14, %r36, 4;
	add.s64 	%rd15, %rd13, %rd14;
	st.global.f32 	[%rd15], %f2;
	ld.global.f32 	%f3, [%rd11+-24];
	add.s64 	%rd16, %rd15, %rd14;
	st.global.f32 	[%rd16], %f3;
	ld.global.f32 	%f4, [%rd11+-20];
	add.s64 	%rd17, %rd16, %rd14;
	st.global.f32 	[%rd17], %f4;
	ld.global.f32 	%f5, [%rd11+-16];
	add.s64 	%rd18, %rd17, %rd14;
	st.global.f32 	[%rd18], %f5;
	ld.global.f32 	%f6, [%rd11+-12];
	add.s64 	%rd19, %rd18, %rd14;
	st.global.f32 	[%rd19], %f6;
	ld.global.f32 	%f7, [%rd11+-8];
	add.s64 	%rd20, %rd19, %rd14;
	st.global.f32 	[%rd20], %f7;
	ld.global.f32 	%f8, [%rd11+-4];
	add.s64 	%rd21, %rd20, %rd14;
	st.global.f32 	[%rd21], %f8;
	ld.global.f32 	%f9, [%rd11];
	add.s64 	%rd22, %rd21, %rd14;
	st.global.f32 	[%rd22], %f9;
	ld.global.f32 	%f10, [%rd11+4];
	add.s64 	%rd23, %rd22, %rd14;
	st.global.f32 	[%rd23], %f10;
	ld.global.f32 	%f11, [%rd11+8];
	add.s64 	%rd24, %rd23, %rd14;
	st.global.f32 	[%rd24], %f11;
	ld.global.f32 	%f12, [%rd11+12];
	add.s64 	%rd25, %rd24, %rd14;
	st.global.f32 	[%rd25], %f12;
	ld.global.f32 	%f13, [%rd11+16];
	add.s64 	%rd26, %rd25, %rd14;
	st.global.f32 	[%rd26], %f13;
	ld.global.f32 	%f14, [%rd11+20];
	add.s64 	%rd27, %rd26, %rd14;
	st.global.f32 	[%rd27], %f14;
	ld.global.f32 	%f15, [%rd11+24];
	add.s64 	%rd28, %rd27, %rd14;
	st.global.f32 	[%rd28], %f15;
	ld.global.f32 	%f16, [%rd11+28];
	add.s64 	%rd29, %rd28, %rd14;
	st.global.f32 	[%rd29], %f16;
	add.s32 	%r67, %r67, 16;
	add.s32 	%r66, %r66, %r11;
	add.s32 	%r65, %r65, 16;
	setp.ne.s32 	%p5, %r67, 0;
	mov.u32 	%r69, %r7;
	@%p5 bra 	$L__BB1_10;
$L__BB1_11:
	setp.eq.s32 	%p6, %r3, 0;
	@%p6 bra 	$L__BB1_21;
	setp.lt.u32 	%p7, %r4, 7;
	@%p7 bra 	$L__BB1_14;
	add.s32 	%r52, %r20, %r69;
	mul.wide.s32 	%rd30, %r52, 4;
	add.s64 	%rd31, %rd2, %rd30;
	ld.global.f32 	%f17, [%rd31];
	add.s32 	%r53, %r21, %r69;
	mad.lo.s32 	%r54, %r53, %r36, %r14;
	mul.wide.s32 	%rd32, %r54, 4;
	add.s64 	%rd33, %rd1, %rd32;
	st.global.f32 	[%rd33], %f17;
	ld.global.f32 	%f18, [%rd31+4];
	mul.wide.s32 	%rd34, %r36, 4;
	add.s64 	%rd35, %rd33, %rd34;
	st.global.f32 	[%rd35], %f18;
	ld.global.f32 	%f19, [%rd31+8];
	add.s64 	%rd36, %rd35, %rd34;
	st.global.f32 	[%rd36], %f19;
	ld.global.f32 	%f20, [%rd31+12];
	add.s64 	%rd37, %rd36, %rd34;
	st.global.f32 	[%rd37], %f20;
	ld.global.f32 	%f21, [%rd31+16];
	add.s64 	%rd38, %rd37, %rd34;
	st.global.f32 	[%rd38], %f21;
	ld.global.f32 	%f22, [%rd31+20];
	add.s64 	%rd39, %rd38, %rd34;
	st.global.f32 	[%rd39], %f22;
	ld.global.f32 	%f23, [%rd31+24];
	add.s64 	%rd40, %rd39, %rd34;
	st.global.f32 	[%rd40], %f23;
	ld.global.f32 	%f24, [%rd31+28];
	add.s64 	%rd41, %rd40, %rd34;
	st.global.f32 	[%rd41], %f24;
	add.s32 	%r69, %r69, 8;
$L__BB1_14:
	setp.eq.s32 	%p8, %r5, 0;
	@%p8 bra 	$L__BB1_21;
	setp.lt.u32 	%p9, %r6, 3;
	@%p9 bra 	$L__BB1_17;
	add.s32 	%r55, %r20, %r69;
	mul.wide.s32 	%rd42, %r55, 4;
	add.s64 	%rd43, %rd2, %rd42;
	ld.global.f32 	%f25, [%rd43];
	add.s32 	%r56, %r21, %r69;
	mad.lo.s32 	%r57, %r56, %r36, %r14;
	mul.wide.s32 	%rd44, %r57, 4;
	add.s64 	%rd45, %rd1, %rd44;
	st.global.f32 	[%rd45], %f25;
	ld.global.f32 	%f26, [%rd43+4];
	mul.wide.s32 	%rd46, %r36, 4;
	add.s64 	%rd47, %rd45, %rd46;
	st.global.f32 	[%rd47], %f26;
	ld.global.f32 	%f27, [%rd43+8];
	add.s64 	%rd48, %rd47, %rd46;
	st.global.f32 	[%rd48], %f27;
	ld.global.f32 	%f28, [%rd43+12];
	add.s64 	%rd49, %rd48, %rd46;
	st.global.f32 	[%rd49], %f28;
	add.s32 	%r69, %r69, 4;
$L__BB1_17:
	setp.eq.s32 	%p10, %r8, 0;
	@%p10 bra 	$L__BB1_21;
	setp.eq.s32 	%p11, %r8, 1;
	add.s32 	%r58, %r20, %r69;
	mul.wide.s32 	%rd50, %r58, 4;
	add.s64 	%rd4, %rd2, %rd50;
	ld.global.f32 	%f29, [%rd4];
	add.s32 	%r59, %r21, %r69;
	mad.lo.s32 	%r60, %r59, %r36, %r14;
	mul.wide.s32 	%rd51, %r60, 4;
	add.s64 	%rd5, %rd1, %rd51;
	st.global.f32 	[%rd5], %f29;
	@%p11 bra 	$L__BB1_21;
	setp.eq.s32 	%p12, %r8, 2;
	ld.global.f32 	%f30, [%rd4+4];
	add.s64 	%rd7, %rd5, %rd6;
	st.global.f32 	[%rd7], %f30;
	@%p12 bra 	$L__BB1_21;
	ld.global.f32 	%f31, [%rd4+8];
	add.s64 	%rd52, %rd7, %rd6;
	st.global.f32 	[%rd52], %f31;
$L__BB1_21:
	add.s32 	%r64, %r64, 1;
	setp.ne.s32 	%p13, %r64, %r38;
	@%p13 bra 	$L__BB1_8;
	add.s32 	%r63, %r63, 1;
	setp.eq.s32 	%p14, %r63, %r2;
	@%p14 bra 	$L__BB1_4;
	bra.uni 	$L__BB1_7;

}
	// .globl	_Z20reshape_outputkernelPfS_iiiii
.visible .entry _Z20reshape_outputkernelPfS_iiiii(
	.param .u64 .ptr .align 1 _Z20reshape_outputkernelPfS_iiiii_param_0,
	.param .u64 .ptr .align 1 _Z20reshape_outputkernelPfS_iiiii_param_1,
	.param .u32 _Z20reshape_outputkernelPfS_iiiii_param_2,
	.param .u32 _Z20reshape_outputkernelPfS_iiiii_param_3,
	.param .u32 _Z20reshape_outputkernelPfS_iiiii_param_4,
	.param .u32 _Z20reshape_outputkernelPfS_iiiii_param_5,
	.param .u32 _Z20reshape_outputkernelPfS_iiiii_param_6
)
{
	.reg .pred 	%p<13>;
	.reg .b32 	%r<79>;
	.reg .b32 	%f<8>;
	.reg .b64 	%rd<21>;

	ld.param.u64 	%rd8, [_Z20reshape_outputkernelPfS_iiiii_param_0];
	ld.param.u64 	%rd9, [_Z20reshape_outputkernelPfS_iiiii_param_1];
	ld.param.u32 	%r33, [_Z20reshape_outputkernelPfS_iiiii_param_3];
	ld.param.u32 	%r36, [_Z20reshape_outputkernelPfS_iiiii_param_4];
	ld.param.u32 	%r34, [_Z20reshape_outputkernelPfS_iiiii_param_5];
	ld.param.u32 	%r35, [_Z20reshape_outputkernelPfS_iiiii_param_6];
	cvta.to.global.u64 	%rd1, %rd9;
	cvta.to.global.u64 	%rd2, %rd8;
	mov.u32 	%r37, %nctaid.x;
	div.u32 	%r1, %r36, %r37;
	mov.u32 	%r38, %nctaid.y;
	div.u32 	%r2, %r33, %r38;
	mov.u32 	%r39, %ntid.x;
	div.u32 	%r3, %r34, %r39;
	mov.u32 	%r40, %ntid.y;
	div.u32 	%r4, %r35, %r40;
	setp.lt.s32 	%p1, %r1, 1;
	@%p1 bra 	$L__BB2_17;
	mov.u32 	%r42, %tid.y;
	mov.u32 	%r43, %ctaid.y;
	mul.lo.s32 	%r5, %r4, %r42;
	mul.lo.s32 	%r6, %r2, %r43;
	mul.lo.s32 	%r7, %r35, %r34;
	and.b32  	%r8, %r2, 3;
	and.b32  	%r9, %r2, 2147483644;
	shr.u32 	%r10, %r2, 2;
	add.s64 	%rd3, %rd2, 8;
	shl.b32 	%r11, %r7, 2;
	mov.b32 	%r72, 0;
	mul.wide.s32 	%rd6, %r7, 4;
	shl.b32 	%r62, %r10, 2;
	and.b32  	%r63, %r62, 2147483644;
	neg.s32 	%r20, %r63;
$L__BB2_2:
	setp.lt.s32 	%p2, %r3, 1;
	@%p2 bra 	$L__BB2_16;
	mov.u32 	%r45, %ctaid.x;
	mad.lo.s32 	%r46, %r1, %r45, %r72;
	mul.lo.s32 	%r47, %r34, %r33;
	mul.lo.s32 	%r48, %r47, %r35;
	mul.lo.s32 	%r13, %r48, %r46;
	mad.lo.s32 	%r49, %r33, %r46, %r6;
	mul.lo.s32 	%r50, %r34, %r49;
	mov.u32 	%r51, %tid.x;
	mad.lo.s32 	%r14, %r3, %r51, %r50;
	mov.b32 	%r73, 0;
$L__BB2_4:
	setp.lt.s32 	%p3, %r4, 1;
	@%p3 bra 	$L__BB2_15;
	mov.u32 	%r53, %tid.x;
	mul.lo.s32 	%r54, %r3, %r53;
	add.s32 	%r55, %r73, %r54;
	mul.lo.s32 	%r16, %r55, %r35;
	mov.u32 	%r56, %ctaid.x;
	mad.lo.s32 	%r57, %r1, %r56, %r72;
	mad.lo.s32 	%r58, %r34, %r57, %r54;
	add.s32 	%r59, %r58, %r73;
	mad.lo.s32 	%r17, %r35, %r59, %r5;
	add.s32 	%r60, %r14, %r73;
	mad.lo.s32 	%r18, %r35, %r60, %r5;
	mov.b32 	%r74, 0;
$L__BB2_6:
	setp.lt.s32 	%p4, %r2, 1;
	@%p4 bra 	$L__BB2_14;
	setp.lt.u32 	%p5, %r2, 4;
	mov.b32 	%r78, 0;
	@%p5 bra 	$L__BB2_10;
	add.s32 	%r64, %r17, %r74;
	mad.lo.s32 	%r76, %r33, %r64, %r6;
	add.s32 	%r75, %r18, %r74;
	mov.u32 	%r77, %r20;
$L__BB2_9:
	mul.wide.s32 	%rd10, %r76, 4;
	add.s64 	%rd11, %rd3, %rd10;
	ld.global.f32 	%f1, [%rd11+-8];
	mul.wide.s32 	%rd12, %r75, 4;
	add.s64 	%rd13, %rd1, %rd12;
	st.global.f32 	[%rd13], %f1;
	ld.global.f32 	%f2, [%rd11+-4];
	mul.wide.s32 	%rd14, %r7, 4;
	add.s64 	%rd15, %rd13, %rd14;
	st.global.f32 	[%rd15], %f2;
	ld.global.f32 	%f3, [%rd11];
	add.s64 	%rd16, %rd15, %rd14;
	st.global.f32 	[%rd16], %f3;
	ld.global.f32 	%f4, [%rd11+4];
	add.s64 	%rd17, %rd16, %rd14;
	st.global.f32 	[%rd17], %f4;
	add.s32 	%r77, %r77, 4;
	add.s32 	%r76, %r76, 4;
	add.s32 	%r75, %r75, %r11;
	setp.ne.s32 	%p6, %r77, 0;
	mov.u32 	%r78, %r9;
	@%p6 bra 	$L__BB2_9;
$L__BB2_10:
	setp.eq.s32 	%p7, %r8, 0;
	@%p7 bra 	$L__BB2_14;
	add.s32 	%r65, %r74, %r5;
	add.s32 	%r66, %r65, %r16;
	setp.eq.s32 	%p8, %r8, 1;
	add.s32 	%r67, %r78, %r6;
	mad.lo.s32 	%r68, %r66, %r33, %r13;
	add.s32 	%r69, %r68, %r67;
	mul.wide.s32 	%rd18, %r69, 4;
	add.s64 	%rd4, %rd2, %rd18;
	ld.global.f32 	%f5, [%rd4];
	add.s32 	%r70, %r66, %r13;
	mad.lo.s32 	%r71, %r7, %r67, %r70;
	mul.wide.s32 	%rd19, %r71, 4;
	add.s64 	%rd5, %rd1, %rd19;
	st.global.f32 	[%rd5], %f5;
	@%p8 bra 	$L__BB2_14;
	setp.eq.s32 	%p9, %r8, 2;
	ld.global.f32 	%f6, [%rd4+4];
	add.s64 	%rd7, %rd5, %rd6;
	st.global.f32 	[%rd7], %f6;
	@%p9 bra 	$L__BB2_14;
	ld.global.f32 	%f7, [%rd4+8];
	add.s64 	%rd20, %rd7, %rd6;
	st.global.f32 	[%rd20], %f7;
$L__BB2_14:
	add.s32 	%r74, %r74, 1;
	setp.ne.s32 	%p10, %r74, %r4;
	@%p10 bra 	$L__BB2_6;
$L__BB2_15:
	add.s32 	%r73, %r73, 1;
	setp.ne.s32 	%p11, %r73, %r3;
	@%p11 bra 	$L__BB2_4;
$L__BB2_16:
	add.s32 	%r72, %r72, 1;
	setp.ne.s32 	%p12, %r72, %r1;
	@%p12 bra 	$L__BB2_2;
$L__BB2_17:
	ret;

}
	// .globl	_Z12MatrixkernelPfS_S_iii
.visible .entry _Z12MatrixkernelPfS_S_iii(
	.param .u64 .ptr .align 1 _Z12MatrixkernelPfS_S_iii_param_0,
	.param .u64 .ptr .align 1 _Z12MatrixkernelPfS_S_iii_param_1,
	.param .u64 .ptr .align 1 _Z12MatrixkernelPfS_S_iii_param_2,
	.param .u32 _Z12MatrixkernelPfS_S_iii_param_3,
	.param .u32 _Z12MatrixkernelPfS_S_iii_param_4,
	.param .u32 _Z12MatrixkernelPfS_S_iii_param_5
)
{
	.reg .pred 	%p<26>;
	.reg .b32 	%r<89>;
	.reg .b32 	%f<109>;
	.reg .b64 	%rd<27>;
	// demoted variable
	.shared .align 4 .b8 _ZZ12MatrixkernelPfS_S_iiiE3Mds[256];
	// demoted variable
	.shared .align 4 .b8 _ZZ12MatrixkernelPfS_S_iiiE3Nds[256];
	ld.param.u64 	%rd4, [_Z12MatrixkernelPfS_S_iii_param_0];
	ld.param.u64 	%rd5, [_Z12MatrixkernelPfS_S_iii_param_1];
	ld.param.u32 	%r33, [_Z12MatrixkernelPfS_S_iii_param_3];
	ld.param.u32 	%r34, [_Z12MatrixkernelPfS_S_iii_param_4];
	ld.param.u32 	%r35, [_Z12MatrixkernelPfS_S_iii_param_5];
	cvta.to.global.u64 	%rd1, %rd5;
	cvta.to.global.u64 	%rd2, %rd4;
	mov.u32 	%r36, %ctaid.x;
	mov.u32 	%r37, %ctaid.y;
	mov.u32 	%r1, %tid.x;
	mov.u32 	%r2, %tid.y;
	shl.b32 	%r38, %r37, 3;
	add.s32 	%r3, %r38, %r2;
	shl.b32 	%r4, %r36, 3;
	add.s32 	%r5, %r4, %r1;
	setp.lt.s32 	%p1, %r34, -6;
	mov.f32 	%f108, 0f00000000;
	@%p1 bra 	$L__BB3_19;
	add.s32 	%r40, %r34, -1;
	shr.s32 	%r41, %r40, 31;
	shr.u32 	%r42, %r41, 29;
	add.s32 	%r43, %r40, %r42;
	shr.s32 	%r6, %r43, 3;
	shl.b32 	%r44, %r2, 5;
	mov.u32 	%r45, _ZZ12MatrixkernelPfS_S_iiiE3Mds;
	add.s32 	%r7, %r45, %r44;
	mul.lo.s32 	%r8, %r34, %r3;
	mov.u32 	%r46, _ZZ12MatrixkernelPfS_S_iiiE3Nds;
	add.s32 	%r47, %r46, %r44;
	shl.b32 	%r48, %r1, 2;
	add.s32 	%r9, %r47, %r48;
	setp.lt.s32 	%p2, %r34, 9;
	mov.f32 	%f108, 0f00000000;
	mov.b32 	%r88, 0;
	@%p2 bra 	$L__BB3_13;
	add.s32 	%r10, %r6, 1;
	and.b32  	%r50, %r10, 2147483646;
	neg.s32 	%r87, %r50;
	add.s32 	%r51, %r2, 8;
	mad.lo.s32 	%r52, %r35, %r51, %r1;
	add.s32 	%r84, %r52, %r4;
	mad.lo.s32 	%r53, %r2, %r35, %r1;
	add.s32 	%r83, %r53, %r4;
	add.s32 	%r81, %r1, %r8;
	mov.f32 	%f108, 0f00000000;
	mov.b32 	%r86, 8;
	cvt.u64.u32 	%rd10, %r8;
	cvt.u64.u32 	%rd11, %r1;
	mov.u32 	%r82, %r1;
	mov.u32 	%r85, %r2;
$L__BB3_3:
	setp.ge.s32 	%p3, %r3, %r33;
	setp.ge.s32 	%p4, %r82, %r34;
	mov.f32 	%f100, 0f00000000;
	or.pred  	%p5, %p3, %p4;
	@%p5 bra 	$L__BB3_5;
	mul.wide.u32 	%rd6, %r81, 4;
	add.s64 	%rd7, %rd2, %rd6;
	ld.global.f32 	%f100, [%rd7];
$L__BB3_5:
	setp.ge.s32 	%p6, %r5, %r35;
	shl.b32 	%r54, %r1, 2;
	add.s32 	%r55, %r7, %r54;
	st.shared.f32 	[%r55], %f100;
	setp.ge.s32 	%p7, %r85, %r34;
	mov.f32 	%f101, 0f00000000;
	or.pred  	%p8, %p7, %p6;
	@%p8 bra 	$L__BB3_7;
	mul.wide.s32 	%rd8, %r83, 4;
	add.s64 	%rd9, %rd1, %rd8;
	ld.global.f32 	%f101, [%rd9];
$L__BB3_7:
	st.shared.f32 	[%r9], %f101;
	bar.sync 	0;
	ld.shared.f32 	%f27, [%r7];
	shl.b32 	%r56, %r1, 2;
	mov.u32 	%r57, _ZZ12MatrixkernelPfS_S_iiiE3Nds;
	add.s32 	%r58, %r57, %r56;
	ld.shared.f32 	%f28, [%r58];
	fma.rn.f32 	%f29, %f27, %f28, %f108;
	ld.shared.f32 	%f30, [%r7+4];
	ld.shared.f32 	%f31, [%r58+32];
	fma.rn.f32 	%f32, %f30, %f31, %f29;
	ld.shared.f32 	%f33, [%r7+8];
	ld.shared.f32 	%f34, [%r58+64];
	fma.rn.f32 	%f35, %f33, %f34, %f32;
	ld.shared.f32 	%f36, [%r7+12];
	ld.shared.f32 	%f37, [%r58+96];
	fma.rn.f32 	%f38, %f36, %f37, %f35;
	ld.shared.f32 	%f39, [%r7+16];
	ld.shared.f32 	%f40, [%r58+128];
	fma.rn.f32 	%f41, %f39, %f40, %f38;
	ld.shared.f32 	%f42, [%r7+20];
	ld.shared.f32 	%f43, [%r58+160];
	fma.rn.f32 	%f44, %f42, %f43, %f41;
	ld.shared.f32 	%f45, [%r7+24];
	ld.shared.f32 	%f46, [%r58+192];
	fma.rn.f32 	%f47, %f45, %f46, %f44;
	ld.shared.f32 	%f48, [%r7+28];
	ld.shared.f32 	%f49, [%r58+224];
	fma.rn.f32 	%f6, %f48, %f49, %f47;
	bar.sync 	0;
	add.s32 	%r59, %r82, 8;
	setp.ge.s32 	%p10, %r59, %r34;
	mov.f32 	%f102, 0f00000000;
	or.pred  	%p11, %p3, %p10;
	@%p11 bra 	$L__BB3_9;
	add.s32 	%r60, %r86, -8;
	cvt.s64.s32 	%rd12, %r60;
	add.s64 	%rd13, %rd12, %rd11;
	add.s64 	%rd14, %rd13, %rd10;
	shl.b64 	%rd15, %rd14, 2;
	add.s64 	%rd16, %rd2, %rd15;
	ld.global.f32 	%f102, [%rd16+32];
$L__BB3_9:
	shl.b32 	%r61, %r1, 2;
	add.s32 	%r62, %r7, %r61;
	st.shared.f32 	[%r62], %f102;
	add.s32 	%r63, %r85, 8;
	setp.ge.s32 	%p13, %r63, %r34;
	mov.f32 	%f103, 0f00000000;
	or.pred  	%p14, %p13, %p6;
	@%p14 bra 	$L__BB3_11;
	mul.wide.s32 	%rd17, %r84, 4;
	add.s64 	%rd18, %rd1, %rd17;
	ld.global.f32 	%f103, [%rd18];
$L__BB3_11:
	st.shared.f32 	[%r9], %f103;
	bar.sync 	0;
	ld.shared.f32 	%f51, [%r7];
	shl.b32 	%r64, %r1, 2;
	mov.u32 	%r65, _ZZ12MatrixkernelPfS_S_iiiE3Nds;
	add.s32 	%r66, %r65, %r64;
	ld.shared.f32 	%f52, [%r66];
	fma.rn.f32 	%f53, %f51, %f52, %f6;
	ld.shared.f32 	%f54, [%r7+4];
	ld.shared.f32 	%f55, [%r66+32];
	fma.rn.f32 	%f56, %f54, %f55, %f53;
	ld.shared.f32 	%f57, [%r7+8];
	ld.shared.f32 	%f58, [%r66+64];
	fma.rn.f32 	%f59, %f57, %f58, %f56;
	ld.shared.f32 	%f60, [%r7+12];
	ld.shared.f32 	%f61, [%r66+96];
	fma.rn.f32 	%f62, %f60, %f61, %f59;
	ld.shared.f32 	%f63, [%r7+16];
	ld.shared.f32 	%f64, [%r66+128];
	fma.rn.f32 	%f65, %f63, %f64, %f62;
	ld.shared.f32 	%f66, [%r7+20];
	ld.shared.f32 	%f67, [%r66+160];
	fma.rn.f32 	%f68, %f66, %f67, %f65;
	ld.shared.f32 	%f69, [%r7+24];
	ld.shared.f32 	%f70, [%r66+192];
	fma.rn.f32 	%f71, %f69, %f70, %f68;
	ld.shared.f32 	%f72, [%r7+28];
	ld.shared.f32 	%f73, [%r66+224];
	fma.rn.f32 	%f108, %f72, %f73, %f71;
	bar.sync 	0;
	add.s32 	%r87, %r87, 2;
	add.s32 	%r86, %r86, 16;
	add.s32 	%r85, %r85, 16;
	shl.b32 	%r67, %r35, 4;
	add.s32 	%r84, %r84, %r67;
	add.s32 	%r83, %r83, %r67;
	add.s32 	%r82, %r82, 16;
	add.s32 	%r81, %r81, 16;
	setp.ne.s32 	%p15, %r87, 0;
	@%p15 bra 	$L__BB3_3;
	shl.b32 	%r68, %r10, 3;
	and.b32  	%r88, %r68, -16;
$L__BB3_13:
	and.b32  	%r69, %r6, 1;
	setp.eq.b32 	%p16, %r69, 1;
	@%p16 bra 	$L__BB3_19;
	setp.ge.s32 	%p17, %r3, %r33;
	add.s32 	%r31, %r88, %r1;
	setp.ge.s32 	%p18, %r31, %r34;
	mov.f32 	%f106, 0f00000000;
	or.pred  	%p19, %p17, %p18;
	@%p19 bra 	$L__BB3_16;
	add.s32 	%r71, %r31, %r8;
	mul.wide.s32 	%rd19, %r71, 4;
	add.s64 	%rd20, %rd2, %rd19;
	ld.global.f32 	%f106, [%rd20];
$L__BB3_16:
	setp.ge.s32 	%p20, %r5, %r35;
	mov.u32 	%r72, %tid.x;
	shl.b32 	%r73, %r72, 2;
	add.s32 	%r74, %r7, %r73;
	st.shared.f32 	[%r74], %f106;
	add.s32 	%r32, %r88, %r2;
	setp.ge.s32 	%p21, %r32, %r34;
	mov.f32 	%f107, 0f00000000;
	or.pred  	%p22, %p21, %p20;
	@%p22 bra 	$L__BB3_18;
	mad.lo.s32 	%r75, %r32, %r35, %r5;
	mul.wide.s32 	%rd21, %r75, 4;
	add.s64 	%rd22, %rd1, %rd21;
	ld.global.f32 	%f107, [%rd22];
$L__BB3_18:
	st.shared.f32 	[%r9], %f107;
	bar.sync 	0;
	ld.shared.f32 	%f76, [%r7];
	mov.u32 	%r78, _ZZ12MatrixkernelPfS_S_iiiE3Nds;
	add.s32 	%r79, %r78, %r73;
	ld.shared.f32 	%f77, [%r79];
	fma.rn.f32 	%f78, %f76, %f77, %f108;
	ld.shared.f32 	%f79, [%r7+4];
	ld.shared.f32 	%f80, [%r79+32];
	fma.rn.f32 	%f81, %f79, %f80, %f78;
	ld.shared.f32 	%f82, [%r7+8];
	ld.shared.f32 	%f83, [%r79+64];
	fma.rn.f32 	%f84, %f82, %f83, %f81;
	ld.shared.f32 	%f85, [%r7+12];
	ld.shared.f32 	%f86, [%r79+96];
	fma.rn.f32 	%f87, %f85, %f86, %f84;
	ld.shared.f32 	%f88, [%r7+16];
	ld.shared.f32 	%f89, [%r79+128];
	fma.rn.f32 	%f90, %f88, %f89, %f87;
	ld.shared.f32 	%f91, [%r7+20];
	ld.shared.f32 	%f92, [%r79+160];
	fma.rn.f32 	%f93, %f91, %f92, %f90;
	ld.shared.f32 	%f94, [%r7+24];
	ld.shared.f32 	%f95, [%r79+192];
	fma.rn.f32 	%f96, %f94, %f95, %f93;
	ld.shared.f32 	%f97, [%r7+28];
	ld.shared.f32 	%f98, [%r79+224];
	fma.rn.f32 	%f108, %f97, %f98, %f96;
	bar.sync 	0;
$L__BB3_19:
	setp.ge.s32 	%p23, %r3, %r33;
	setp.ge.s32 	%p24, %r5, %r35;
	or.pred  	%p25, %p23, %p24;
	@%p25 bra 	$L__BB3_21;
	ld.param.u64 	%rd26, [_Z12MatrixkernelPfS_S_iii_param_2];
	mad.lo.s32 	%r80, %r35, %r3, %r5;
	cvta.to.global.u64 	%rd23, %rd26;
	mul.wide.u32 	%rd24, %r80, 4;
	add.s64 	%rd25, %rd23, %rd24;
	st.global.f32 	[%rd25], %f108;
$L__BB3_21:
	ret;

}


// ===== COMPILED SASS (sm_100) =====

	.target	sm_100

	.elftype	@"ET_EXEC"


//--------------------- .note.nv.tkinfo           --------------------------
	.section	.note.nv.tkinfo,"",@"SHT_NOTE"
	.sectionflags	@"SHF_NOTE_NV_TKINFO"
	.tkinfo
        /*0018*/ 	.word	0x00000002
        /*0030*/ 	.string	""
        /*0030*/ 	.string	"ptxas"
        /*0030*/ 	.string	"Cuda compilation tools, release 13.0, V13.0.88"
        /*0030*/ 	.string	"Build cuda_13.0.r13.0/compiler.36424714_0"
        /*0030*/ 	.string	"-arch sm_100 -m 64 "



//--------------------- .note.nv.cuinfo           --------------------------
	.section	.note.nv.cuinfo,"",@"SHT_NOTE"
	.sectionflags	@"SHF_NOTE_NV_CUINFO"
        /*0018*/ 	.short	0x0002
        /*001a*/ 	.short	0x0064
        /*001c*/ 	.short	0x0082
	.zero		2


//--------------------- .nv.info                  --------------------------
	.section	.nv.info,"",@"SHT_CUDA_INFO"
	.align	4


	//----- nvinfo : EIATTR_REGCOUNT
	.align		4
        /*0000*/ 	.byte	0x04, 0x2f
        /*0002*/ 	.short	(.L_1 - .L_0)
	.align		4
.L_0:
        /*0004*/ 	.word	index@(_Z12im2colkernelPfS_iiiii)
        /*0008*/ 	.word	0x00000020


	//----- nvinfo : EIATTR_FRAME_SIZE
	.align		4
.L_1:
        /*000c*/ 	.byte	0x04, 0x11
        /*000e*/ 	.short	(.L_3 - .L_2)
	.align		4
.L_2:
        /*0010*/ 	.word	index@(_Z12im2colkernelPfS_iiiii)
        /*0014*/ 	.word	0x00000000


	//----- nvinfo : EIATTR_REGCOUNT
	.align		4
.L_3:
        /*0018*/ 	.byte	0x04, 0x2f
        /*001a*/ 	.short	(.L_5 - .L_4)
	.align		4
.L_4:
        /*001c*/ 	.word	index@(_Z18reshape_convkernelPfS_iii)
        /*0020*/ 	.word	0x00000020


	//----- nvinfo : EIATTR_FRAME_SIZE
	.align		4
.L_5:
        /*0024*/ 	.byte	0x04, 0x11
        /*0026*/ 	.short	(.L_7 - .L_6)
	.align		4
.L_6:
        /*0028*/ 	.word	index@(_Z18reshape_convkernelPfS_iii)
        /*002c*/ 	.word	0x00000000


	//----- nvinfo : EIATTR_REGCOUNT
	.align		4
.L_7:
        /*0030*/ 	.byte	0x04, 0x2f
        /*0032*/ 	.short	(.L_9 - .L_8)
	.align		4
.L_8:
        /*0034*/ 	.word	index@(_Z20reshape_outputkernelPfS_iiiii)
        /*0038*/ 	.word	0x00000020


	//----- nvinfo : EIATTR_FRAME_SIZE
	.align		4
.L_9:
        /*003c*/ 	.byte	0x04, 0x11
        /*003e*/ 	.short	(.L_11 - .L_10)
	.align		4
.L_10:
        /*0040*/ 	.word	index@(_Z20reshape_outputkernelPfS_iiiii)
        /*0044*/ 	.word	0x00000000


	//----- nvinfo : EIATTR_REGCOUNT
	.align		4
.L_11:
        /*0048*/ 	.byte	0x04, 0x2f
        /*004a*/ 	.short	(.L_13 - .L_12)
	.align		4
.L_12:
        /*004c*/ 	.word	index@(_Z12MatrixkernelPfS_S_iii)
        /*0050*/ 	.word	0x00000020


	//----- nvinfo : EIATTR_FRAME_SIZE
	.align		4
.L_13:
        /*0054*/ 	.byte	0x04, 0x11
        /*0056*/ 	.short	(.L_15 - .L_14)
	.align		4
.L_14:
        /*0058*/ 	.word	index@(_Z12MatrixkernelPfS_S_iii)
        /*005c*/ 	.word	0x00000000


	//----- nvinfo : EIATTR_MIN_STACK_SIZE
	.align		4
.L_15:
        /*0060*/ 	.byte	0x04, 0x12
        /*0062*/ 	.short	(.L_17 - .L_16)
	.align		4
.L_16:
        /*0064*/ 	.word	index@(_Z12MatrixkernelPfS_S_iii)
        /*0068*/ 	.word	0x00000000


	//----- nvinfo : EIATTR_MIN_STACK_SIZE
	.align		4
.L_17:
        /*006c*/ 	.byte	0x04, 0x12
        /*006e*/ 	.short	(.L_19 - .L_18)
	.align		4
.L_18:
        /*0070*/ 	.word	index@(_Z20reshape_outputkernelPfS_iiiii)
        /*0074*/ 	.word	0x00000000


	//----- nvinfo : EIATTR_MIN_STACK_SIZE
	.align		4
.L_19:
        /*0078*/ 	.byte	0x04, 0x12
        /*007a*/ 	.short	(.L_21 - .L_20)
	.align		4
.L_20:
        /*007c*/ 	.word	index@(_Z18reshape_convkernelPfS_iii)
        /*0080*/ 	.word	0x00000000


	//----- nvinfo : EIATTR_MIN_STACK_SIZE
	.align		4
.L_21:
        /*0084*/ 	.byte	0x04, 0x12
        /*0086*/ 	.short	(.L_23 - .L_22)
	.align		4
.L_22:
        /*0088*/ 	.word	index@(_Z12im2colkernelPfS_iiiii)
        /*008c*/ 	.word	0x00000000
.L_23:


//--------------------- .nv.compat                --------------------------
	.section	.nv.compat,"",@"SHT_CUDA_COMPAT_INFO"
	.align	4
        /*0000*/ 	.byte	0x02, 0x09, 0x00, 0x00, 0x02, 0x02, 0x01, 0x00, 0x02, 0x05, 0x05, 0x00, 0x03, 0x07, 0x01, 0x01
        /*0010*/ 	.byte	0x02, 0x03, 0x00, 0x00, 0x02, 0x06, 0x01, 0x00, 0x04, 0x0b, 0x08, 0x00, 0x09, 0x00, 0x00, 0x00
        /*0020*/ 	.byte	0x00, 0x00, 0x00, 0x00


//--------------------- .nv.info._Z12MatrixkernelPfS_S_iii --------------------------
	.section	.nv.info._Z12MatrixkernelPfS_S_iii,"",@"SHT_CUDA_INFO"
	.sectionflags	@""
	.align	4


	//----- nvinfo : EIATTR_CUDA_API_VERSION
	.align		4
        /*0000*/ 	.byte	0x04, 0x37
        /*0002*/ 	.short	(.L_25 - .L_24)
.L_24:
        /*0004*/ 	.word	0x00000082


	//----- nvinfo : EIATTR_KPARAM_INFO
	.align		4
.L_25:
        /*0008*/ 	.byte	0x04, 0x17
        /*000a*/ 	.short	(.L_27 - .L_26)
.L_26:
        /*000c*/ 	.word	0x00000000
        /*0010*/ 	.short	0x0005
        /*0012*/ 	.short	0x0020
        /*0014*/ 	.byte	0x00, 0xf0, 0x11, 0x00


	//----- nvinfo : EIATTR_KPARAM_INFO
	.align		4
.L_27:
        /*0018*/ 	.byte	0x04, 0x17
        /*001a*/ 	.short	(.L_29 - .L_28)
.L_28:
        /*001c*/ 	.word	0x00000000
        /*0020*/ 	.short	0x0004
        /*0022*/ 	.short	0x001c
        /*0024*/ 	.byte	0x00, 0xf0, 0x11, 0x00


	//----- nvinfo : EIATTR_KPARAM_INFO
	.align		4
.L_29:
        /*0028*/ 	.byte	0x04, 0x17
        /*002a*/ 	.short	(.L_31 - .L_30)
.L_30:
        /*002c*/ 	.word	0x00000000
        /*0030*/ 	.short	0x0003
        /*0032*/ 	.short	0x0018
        /*0034*/ 	.byte	0x00, 0xf0, 0x11, 0x00


	//----- nvinfo : EIATTR_KPARAM_INFO
	.align		4
.L_31:
        /*0038*/ 	.byte	0x04, 0x17
        /*003a*/ 	.short	(.L_33 - .L_32)
.L_32:
        /*003c*/ 	.word	0x00000000
        /*0040*/ 	.short	0x0002
        /*0042*/ 	.short	0x0010
        /*0044*/ 	.byte	0x00, 0xf5, 0x21, 0x00


	//----- nvinfo : EIATTR_KPARAM_INFO
	.align		4
.L_33:
        /*0048*/ 	.byte	0x04, 0x17
        /*004a*/ 	.short	(.L_35 - .L_34)
.L_34:
        /*004c*/ 	.word	0x00000000
        /*0050*/ 	.short	0x0001
        /*0052*/ 	.short	0x0008
        /*0054*/ 	.byte	0x00, 0xf5, 0x21, 0x00


	//----- nvinfo : EIATTR_KPARAM_INFO
	.align		4
.L_35:
        /*0058*/ 	.byte	0x04, 0x17
        /*005a*/ 	.short	(.L_37 - .L_36)
.L_36:
        /*005c*/ 	.word	0x00000000
        /*0060*/ 	.short	0x0000
        /*0062*/ 	.short	0x0000
        /*0064*/ 	.byte	0x00, 0xf5, 0x21, 0x00


	//----- nvinfo : EIATTR_SPARSE_MMA_MASK
	.align		4
.L_37:
        /*0068*/ 	.byte	0x03, 0x50
        /*006a*/ 	.short	0x0000


	//----- nvinfo : EIATTR_MAXREG_COUNT
	.align		4
        /*006c*/ 	.byte	0x03, 0x1b
        /*006e*/ 	.short	0x00ff


	//----- nvinfo : EIATTR_NUM_BARRIERS
	.align		4
        /*0070*/ 	.byte	0x02, 0x4c
        /*0072*/ 	.byte	0x01
	.zero		1


	//----- nvinfo : EIATTR_MERCURY_ISA_VERSION
	.align		4
        /*0074*/ 	.byte	0x03, 0x5f
        /*0076*/ 	.short	0x0101


	//----- nvinfo : EIATTR_VRC_CTA_INIT_COUNT
	.align		4
        /*0078*/ 	.byte	0x02, 0x4a
	.zero		1
	.zero		1


	//----- nvinfo : EIATTR_EXIT_INSTR_OFFSETS
	.align		4
        /*007c*/ 	.byte	0x04, 0x1c
        /*007e*/ 	.short	(.L_39 - .L_38)


	//   ....[0]....
.L_38:
        /*0080*/ 	.word	0x00000bc0


	//   ....[1]....
        /*0084*/ 	.word	0x00000c10


	//----- nvinfo : EIATTR_CBANK_PARAM_SIZE
	.align		4
.L_39:
        /*0088*/ 	.byte	0x03, 0x19
        /*008a*/ 	.short	0x0024


	//----- nvinfo : EIATTR_PARAM_CBANK
	.align		4
        /*008c*/ 	.byte	0x04, 0x0a
        /*008e*/ 	.short	(.L_41 - .L_40)
	.align		4
.L_40:
        /*0090*/ 	.word	index@(.nv.constant0._Z12MatrixkernelPfS_S_iii)
        /*0094*/ 	.short	0x0380
        /*0096*/ 	.short	0x0024


	//----- nvinfo : EIATTR_SW_WAR
	.align		4
.L_41:
        /*0098*/ 	.byte	0x04, 0x36
        /*009a*/ 	.short	(.L_43 - .L_42)
.L_42:
        /*009c*/ 	.word	0x00000008
.L_43:


//--------------------- .nv.info._Z20reshape_outputkernelPfS_iiiii --------------------------
	.section	.nv.info._Z20reshape_outputkernelPfS_iiiii,"",@"SHT_CUDA_INFO"
	.sectionflags	@""
	.align	4


	//----- nvinfo : EIATTR_CUDA_API_VERSION
	.align		4
        /*0000*/ 	.byte	0x04, 0x37
        /*0002*/ 	.short	(.L_45 - .L_44)
.L_44:
        /*0004*/ 	.word	0x00000082


	//----- nvinfo : EIATTR_KPARAM_INFO
	.align		4
.L_45:
        /*0008*/ 	.byte	0x04, 0x17
        /*000a*/ 	.short	(.L_47 - .L_46)
.L_46:
        /*000c*/ 	.word	0x00000000
        /*0010*/ 	.short	0x0006
        /*0012*/ 	.short	0x0020
        /*0014*/ 	.byte	0x00, 0xf0, 0x11, 0x00


	//----- nvinfo : EIATTR_KPARAM_INFO
	.align		4
.L_47:
        /*0018*/ 	.byte	0x04, 0x17
        /*001a*/ 	.short	(.L_49 - .L_48)
.L_48:
        /*001c*/ 	.word	0x00000000
        /*0020*/ 	.short	0x0005
        /*0022*/ 	.short	0x001c
        /*0024*/ 	.byte	0x00, 0xf0, 0x11, 0x00


	//----- nvinfo : EIATTR_KPARAM_INFO
	.align		4
.L_49:
        /*0028*/ 	.byte	0x04, 0x17
        /*002a*/ 	.short	(.L_51 - .L_50)
.L_50:
        /*002c*/ 	.word	0x00000000
        /*0030*/ 	.short	0x0004
        /*0032*/ 	.short	0x0018
        /*0034*/ 	.byte	0x00, 0xf0, 0x11, 0x00


	//----- nvinfo : EIATTR_KPARAM_INFO
	.align		4
.L_51:
        /*0038*/ 	.byte	0x04, 0x17
        /*003a*/ 	.short	(.L_53 - .L_52)
.L_52:
        /*003c*/ 	.word	0x00000000
        /*0040*/ 	.short	0x0003
        /*0042*/ 	.short	0x0014
        /*0044*/ 	.byte	0x00, 0xf0, 0x11, 0x00


	//----- nvinfo : EIATTR_KPARAM_INFO
	.align		4
.L_53:
        /*0048*/ 	.byte	0x04, 0x17
        /*004a*/ 	.short	(.L_55 - .L_54)
.L_54:
        /*004c*/ 	.word	0x00000000
        /*0050*/ 	.short	0x0002
        /*0052*/ 	.short	0x0010
        /*0054*/ 	.byte	0x00, 0xf0, 0x11, 0x00


	//----- nvinfo : EIATTR_KPARAM_INFO
	.align		4
.L_55:
        /*0058*/ 	.byte	0x04, 0x17
        /*005a*/ 	.short	(.L_57 - .L_56)
.L_56:
        /*005c*/ 	.word	0x00000000
        /*0060*/ 	.short	0x0001
        /*0062*/ 	.short	0x0008
        /*0064*/ 	.byte	0x00, 0xf5, 0x21, 0x00


	//----- nvinfo : EIATTR_KPARAM_INFO
	.align		4
.L_57:
        /*0068*/ 	.byte	0x04, 0x17
        /*006a*/ 	.short	(.L_59 - .L_58)
.L_58:
        /*006c*/ 	.word	0x00000000
        /*0070*/ 	.short	0x0000
        /*0072*/ 	.short	0x0000
        /*0074*/ 	.byte	0x00, 0xf5, 0x21, 0x00


	//----- nvinfo : EIATTR_SPARSE_MMA_MASK
	.align		4
.L_59:
        /*0078*/ 	.byte	0x03, 0x50
        /*007a*/ 	.short	0x0000


	//----- nvinfo : EIATTR_MAXREG_COUNT
	.align		4
        /*007c*/ 	.byte	0x03, 0x1b
        /*007e*/ 	.short	0x00ff


	//----- nvinfo : EIATTR_MERCURY_ISA_VERSION
	.align		4
        /*0080*/ 	.byte	0x03, 0x5f
        /*0082*/ 	.short	0x0101


	//----- nvinfo : EIATTR_VRC_CTA_INIT_COUNT
	.align		4
        /*0084*/ 	.byte	0x02, 0x4a
	.zero		1
	.zero		1


	//----- nvinfo : EIATTR_EXIT_INSTR_OFFSETS
	.align		4
        /*0088*/ 	.byte	0x04, 0x1c
        /*008a*/ 	.short	(.L_61 - .L_60)


	//   ....[0]....
.L_60:
        /*008c*/ 	.word	0x00000410


	//   ....[1]....
        /*0090*/ 	.word	0x00001350


	//----- nvinfo : EIATTR_CBANK_PARAM_SIZE
	.align		4
.L_61:
        /*0094*/ 	.byte	0x03, 0x19
        /*0096*/ 	.short	0x0024


	//----- nvinfo : EIATTR_PARAM_CBANK
	.align		4
        /*0098*/ 	.byte	0x04, 0x0a
        /*009a*/ 	.short	(.L_63 - .L_62)
	.align		4
.L_62:
        /*009c*/ 	.word	index@(.nv.constant0._Z20reshape_outputkernelPfS_iiiii)
        /*00a0*/ 	.short	0x0380
        /*00a2*/ 	.short	0x0024


	//----- nvinfo : EIATTR_SW_WAR
	.align		4
.L_63:
        /*00a4*/ 	.byte	0x04, 0x36
        /*00a6*/ 	.short	(.L_65 - .L_64)
.L_64:
        /*00a8*/ 	.word	0x00000008
.L_65:


//--------------------- .nv.info._Z18reshape_convkernelPfS_iii --------------------------
	.section	.nv.info._Z18reshape_convkernelPfS_iii,"",@"SHT_CUDA_INFO"
	.sectionflags	@""
	.align	4


	//----- nvinfo : EIATTR_CUDA_API_VERSION
	.align		4
        /*0000*/ 	.byte	0x04, 0x37
        /*0002*/ 	.short	(.L_67 - .L_66)
.L_66:
        /*0004*/ 	.word	0x00000082


	//----- nvinfo : EIATTR_KPARAM_INFO
	.align		4
.L_67:
        /*0008*/ 	.byte	0x04, 0x17
        /*000a*/ 	.short	(.L_69 - .L_68)
.L_68:
        /*000c*/ 	.word	0x00000000
        /*0010*/ 	.short	0x0004
        /*0012*/ 	.short	0x0018
        /*0014*/ 	.byte	0x00, 0xf0, 0x11, 0x00


	//----- nvinfo : EIATTR_KPARAM_INFO
	.align		4
.L_69:
        /*0018*/ 	.byte	0x04, 0x17
        /*001a*/ 	.short	(.L_71 - .L_70)
.L_70:
        /*001c*/ 	.word	0x00000000
        /*0020*/ 	.short	0x0003
        /*0022*/ 	.short	0x0014
        /*0024*/ 	.byte	0x00, 0xf0, 0x11, 0x00


	//----- nvinfo : EIATTR_KPARAM_INFO
	.align		4
.L_71:
        /*0028*/ 	.byte	0x04, 0x17
        /*002a*/ 	.short	(.L_73 - .L_72)
.L_72:
        /*002c*/ 	.word	0x00000000
        /*0030*/ 	.short	0x0002
        /*0032*/ 	.short	0x0010
        /*0034*/ 	.byte	0x00, 0xf0, 0x11, 0x00


	//----- nvinfo : EIATTR_KPARAM_INFO
	.align		4
.L_73:
        /*0038*/ 	.byte	0x04, 0x17
        /*003a*/ 	.short	(.L_75 - .L_74)
.L_74:
        /*003c*/ 	.word	0x00000000
        /*0040*/ 	.short	0x0001
        /*0042*/ 	.short	0x0008
        /*0044*/ 	.byte	0x00, 0xf5, 0x21, 0x00


	//----- nvinfo : EIATTR_KPARAM_INFO
	.align		4
.L_75:
        /*0048*/ 	.byte	0x04, 0x17
        /*004a*/ 	.short	(.L_77 - .L_76)
.L_76:
        /*004c*/ 	.word	0x00000000
        /*0050*/ 	.short	0x0000
        /*0052*/ 	.short	0x0000
        /*0054*/ 	.byte	0x00, 0xf5, 0x21, 0x00


	//----- nvinfo : EIATTR_SPARSE_MMA_MASK
	.align		4
.L_77:
        /*0058*/ 	.byte	0x03, 0x50
        /*005a*/ 	.short	0x0000


	//----- nvinfo : EIATTR_MAXREG_COUNT
	.align		4
        /*005c*/ 	.byte	0x03, 0x1b
        /*005e*/ 	.short	0x00ff


	//----- nvinfo : EIATTR_MERCURY_ISA_VERSION
	.align		4
        /*0060*/ 	.byte	0x03, 0x5f
        /*0062*/ 	.short	0x0101


	//----- nvinfo : EIATTR_VRC_CTA_INIT_COUNT
	.align		4
        /*0064*/ 	.byte	0x02, 0x4a
	.zero		1
	.zero		1


	//----- nvinfo : EIATTR_EXIT_INSTR_OFFSETS
	.align		4
        /*0068*/ 	.byte	0x04, 0x1c
        /*006a*/ 	.short	(.L_79 - .L_78)


	//   ....[0]....
.L_78:
        /*006c*/ 	.word	0x000001c0


	//   ....[1]....
        /*0070*/ 	.word	0x00000260


	//   ....[2]....
        /*0074*/ 	.word	0x00000eb0


	//----- nvinfo : EIATTR_CBANK_PARAM_SIZE
	.align		4
.L_79:
        /*0078*/ 	.byte	0x03, 0x19
        /*007a*/ 	.short	0x001c


	//----- nvinfo : EIATTR_PARAM_CBANK
	.align		4
        /*007c*/ 	.byte	0x04, 0x0a
        /*007e*/ 	.short	(.L_81 - .L_80)
	.align		4
.L_80:
        /*0080*/ 	.word	index@(.nv.constant0._Z18reshape_convkernelPfS_iii)
        /*0084*/ 	.short	0x0380
        /*0086*/ 	.short	0x001c


	//----- nvinfo : EIATTR_SW_WAR
	.align		4
.L_81:
        /*0088*/ 	.byte	0x04, 0x36
        /*008a*/ 	.short	(.L_83 - .L_82)
.L_82:
        /*008c*/ 	.word	0x00000008
.L_83:


//--------------------- .nv.info._Z12im2colkernelPfS_iiiii --------------------------
	.section	.nv.info._Z12im2colkernelPfS_iiiii,"",@"SHT_CUDA_INFO"
	.sectionflags	@""
	.align	4


	//----- nvinfo : EIATTR_CUDA_API_VERSION
	.align		4
        /*0000*/ 	.byte	0x04, 0x37
        /*0002*/ 	.short	(.L_85 - .L_84)
.L_84:
        /*0004*/ 	.word	0x00000082


	//----- nvinfo : EIATTR_KPARAM_INFO
	.align		4
.L_85:
        /*0008*/ 	.byte	0x04, 0x17
        /*000a*/ 	.short	(.L_87 - .L_86)
.L_86:
        /*000c*/ 	.word	0x00000000
        /*0010*/ 	.short	0x0006
        /*0012*/ 	.short	0x0020
        /*0014*/ 	.byte	0x00, 0xf0, 0x11, 0x00


	//----- nvinfo : EIATTR_KPARAM_INFO
	.align		4
.L_87:
        /*0018*/ 	.byte	0x04, 0x17
        /*001a*/ 	.short	(.L_89 - .L_88)
.L_88:
        /*001c*/ 	.word	0x00000000
        /*0020*/ 	.short	0x0005
        /*0022*/ 	.short	0x001c
        /*0024*/ 	.byte	0x00, 0xf0, 0x11, 0x00


	//----- nvinfo : EIATTR_KPARAM_INFO
	.align		4
.L_89:
        /*0028*/ 	.byte	0x04, 0x17
        /*002a*/ 	.short	(.L_91 - .L_90)
.L_90:
        /*002c*/ 	.word	0x00000000
        /*0030*/ 	.short	0x0004
        /*0032*/ 	.short	0x0018
        /*0034*/ 	.byte	0x00, 0xf0, 0x11, 0x00


	//----- nvinfo : EIATTR_KPARAM_INFO
	.align		4
.L_91:
        /*0038*/ 	.byte	0x04, 0x17
        /*003a*/ 	.short	(.L_93 - .L_92)
.L_92:
        /*003c*/ 	.word	0x00000000
        /*0040*/ 	.short	0x0003
        /*0042*/ 	.short	0x0014
        /*0044*/ 	.byte	0x00, 0xf0, 0x11, 0x00


	//----- nvinfo : EIATTR_KPARAM_INFO
	.align		4
.L_93:
        /*0048*/ 	.byte	0x04, 0x17
        /*004a*/ 	.short	(.L_95 - .L_94)
.L_94:
        /*004c*/ 	.word	0x00000000
        /*0050*/ 	.short	0x0002
        /*0052*/ 	.short	0x0010
        /*0054*/ 	.byte	0x00, 0xf0, 0x11, 0x00


	//----- nvinfo : EIATTR_KPARAM_INFO
	.align		4
.L_95:
        /*0058*/ 	.byte	0x04, 0x17
        /*005a*/ 	.short	(.L_97 - .L_96)
.L_96:
        /*005c*/ 	.word	0x00000000
        /*0060*/ 	.short	0x0001
        /*0062*/ 	.short	0x0008
        /*0064*/ 	.byte	0x00, 0xf5, 0x21, 0x00


	//----- nvinfo : EIATTR_KPARAM_INFO
	.align		4
.L_97:
        /*0068*/ 	.byte	0x04, 0x17
        /*006a*/ 	.short	(.L_99 - .L_98)
.L_98:
        /*006c*/ 	.word	0x00000000
        /*0070*/ 	.short	0x0000
        /*0072*/ 	.short	0x0000
        /*0074*/ 	.byte	0x00, 0xf5, 0x21, 0x00


	//----- nvinfo : EIATTR_SPARSE_MMA_MASK
	.align		4
.L_99:
        /*0078*/ 	.byte	0x03, 0x50
        /*007a*/ 	.short	0x0000


	//----- nvinfo : EIATTR_MAXREG_COUNT
	.align		4
        /*007c*/ 	.byte	0x03, 0x1b
        /*007e*/ 	.short	0x00ff


	//----- nvinfo : EIATTR_MERCURY_ISA_VERSION
	.align		4
        /*0080*/ 	.byte	0x03, 0x5f
        /*0082*/ 	.short	0x0101


	//----- nvinfo : EIATTR_VRC_CTA_INIT_COUNT
	.align		4
        /*0084*/ 	.byte	0x02, 0x4a
	.zero		1
	.zero		1


	//----- nvinfo : EIATTR_EXIT_INSTR_OFFSETS
	.align		4
        /*0088*/ 	.byte	0x04, 0x1c
        /*008a*/ 	.short	(.L_101 - .L_100)


	//   ....[0]....
.L_100:
        /*008c*/ 	.word	0x00000310


	//   ....[1]....
        /*0090*/ 	.word	0x000003c0


	//   ....[2]....
        /*0094*/ 	.word	0x00000f60


	//----- nvinfo : EIATTR_CBANK_PARAM_SIZE
	.align		4
.L_101:
        /*0098*/ 	.byte	0x03, 0x19
        /*009a*/ 	.short	0x0024


	//----- nvinfo : EIATTR_PARAM_CBANK
	.align		4
        /*009c*/ 	.byte	0x04, 0x0a
        /*009e*/ 	.short	(.L_103 - .L_102)
	.align		4
.L_102:
        /*00a0*/ 	.word	index@(.nv.constant0._Z12im2colkernelPfS_iiiii)
        /*00a4*/ 	.short	0x0380
        /*00a6*/ 	.short	0x0024


	//----- nvinfo : EIATTR_SW_WAR
	.align		4
.L_103:
        /*00a8*/ 	.byte	0x04, 0x36
        /*00aa*/ 	.short	(.L_105 - .L_104)
.L_104:
        /*00ac*/ 	.word	0x00000008
.L_105:


//--------------------- .nv.callgraph             --------------------------
	.section	.nv.callgraph,"",@"SHT_CUDA_CALLGRAPH"
	.align	4
	.sectionentsize	8
	.align		4
        /*0000*/ 	.word	0x00000000
	.align		4
        /*0004*/ 	.word	0xffffffff
	.align		4
        /*0008*/ 	.word	0x00000000
	.align		4
        /*000c*/ 	.word	0xfffffffe
	.align		4
        /*0010*/ 	.word	0x00000000
	.align		4
        /*0014*/ 	.word	0xfffffffd
	.align		4
        /*0018*/ 	.word	0x00000000
	.align		4
        /*001c*/ 	.word	0xfffffffc


//--------------------- .text._Z12MatrixkernelPfS_S_iii --------------------------
	.section	.text._Z12MatrixkernelPfS_S_iii,"ax",@progbits
	.align	128
        .global         _Z12MatrixkernelPfS_S_iii
        .type           _Z12MatrixkernelPfS_S_iii,@function
        .size           _Z12MatrixkernelPfS_S_iii,(.L_x_38 - _Z12MatrixkernelPfS_S_iii)
        .other          _Z12MatrixkernelPfS_S_iii,@"STO_CUDA_ENTRY STV_DEFAULT"
_Z12MatrixkernelPfS_S_iii:
.text._Z12MatrixkernelPfS_S_iii:
[----:B------:R-:W-:Y:S01]  /*0000*/  LDC R1, c[0x0][0x37c] ;  /* 0x0000df00ff017b82 */ /* 0x000fe20000000800 */
[----:B------:R-:W0:Y:S01]  /*0010*/  S2R R22, SR_CTAID.Y ;  /* 0x0000000000167919 */ /* 0x000e220000002600 */
[----:B------:R-:W1:Y:S01]  /*0020*/  LDCU UR9, c[0x0][0x39c] ;  /* 0x00007380ff0977ac */ /* 0x000e620008000800 */
[----:B------:R-:W-:Y:S01]  /*0030*/  HFMA2 R25, -RZ, RZ, 0, 0 ;  /* 0x00000000ff197431 */ /* 0x000fe200000001ff */
[----:B------:R-:W0:Y:S01]  /*0040*/  S2R R9, SR_TID.Y ;  /* 0x0000000000097919 */ /* 0x000e220000002200 */
[----:B------:R-:W2:Y:S01]  /*0050*/  LDCU.64 UR10, c[0x0][0x358] ;  /* 0x00006b00ff0a77ac */ /* 0x000ea20008000a00 */
[----:B------:R-:W3:Y:S01]  /*0060*/  S2R R8, SR_CTAID.X ;  /* 0x0000000000087919 */ /* 0x000ee20000002500 */
[----:B------:R-:W3:Y:S01]  /*0070*/  S2R R3, SR_TID.X ;  /* 0x0000000000037919 */ /* 0x000ee20000002100 */
[----:B-1----:R-:W-:Y:S01]  /*0080*/  UISETP.GE.AND UP0, UPT, UR9, -0x6, UPT ;  /* 0xfffffffa0900788c */ /* 0x002fe2000bf06270 */
[----:B0-----:R-:W-:Y:S01]  /*0090*/  LEA R22, R22, R9, 0x3 ;  /* 0x0000000916167211 */ /* 0x001fe200078e18ff */
[----:B---3--:R-:W-:-:S07]  /*00a0*/  IMAD R21, R8, 0x8, R3 ;  /* 0x0000000808157824 */ /* 0x008fce00078e0203 */
[----:B--2---:R-:W-:Y:S05]  /*00b0*/  BRA.U !UP0, `(.L_x_0) ;  /* 0x0000000908b07547 */ /* 0x004fea000b800000 */
[----:B------:R-:W0:Y:S01]  /*00c0*/  S2UR UR8, SR_CgaCtaId ;  /* 0x00000000000879c3 */ /* 0x000e220000008800 */
[----:B------:R-:W-:Y:S01]  /*00d0*/  UMOV UR6, 0x400 ;  /* 0x0000040000067882 */ /* 0x000fe20000000000 */
[----:B------:R-:W-:Y:S02]  /*00e0*/  UISETP.GE.AND UP0, UPT, UR9, 0x9, UPT ;  /* 0x000000090900788c */ /* 0x000fe4000bf06270 */
[----:B------:R-:W-:Y:S01]  /*00f0*/  IMAD R0, R22, UR9, RZ ;  /* 0x0000000916007c24 */ /* 0x000fe2000f8e02ff */
[----:B------:R-:W-:Y:S01]  /*0100*/  UIADD3 UR7, UPT, UPT, UR6, 0x100, URZ ;  /* 0x0000010006077890 */ /* 0x000fe2000fffe0ff */
[----:B------:R-:W-:Y:S01]  /*0110*/  MOV R25, RZ ;  /* 0x000000ff00197202 */ /* 0x000fe20000000f00 */
[----:B------:R-:W-:-:S04]  /*0120*/  UIADD3 UR4, UPT, UPT, UR9, -0x1, URZ ;  /* 0xffffffff09047890 */ /* 0x000fc8000fffe0ff */
[----:B------:R-:W-:-:S04]  /*0130*/  USHF.R.S32.HI UR5, URZ, 0x1f, UR4 ;  /* 0x0000001fff057899 */ /* 0x000fc80008011404 */
[----:B------:R-:W-:-:S03]  /*0140*/  ULEA.HI UR5, UR5, UR4, URZ, 0x3 ;  /* 0x0000000405057291 */ /* 0x000fc6000f8f18ff */
[----:B------:R-:W-:Y:S01]  /*0150*/  UMOV UR4, URZ ;  /* 0x000000ff00047c82 */ /* 0x000fe20008000000 */
[----:B------:R-:W-:Y:S02]  /*0160*/  USHF.R.S32.HI UR5, URZ, 0x3, UR5 ;  /* 0x00000003ff057899 */ /* 0x000fe40008011405 */
[----:B0-----:R-:W-:Y:S02]  /*0170*/  ULEA UR7, UR8, UR7, 0x18 ;  /* 0x0000000708077291 */ /* 0x001fe4000f8ec0ff */
[----:B------:R-:W-:-:S04]  /*0180*/  ULEA UR6, UR8, UR6, 0x18 ;  /* 0x0000000608067291 */ /* 0x000fc8000f8ec0ff */
[C---:B------:R-:W-:Y:S02]  /*0190*/  LEA R2, R9.reuse, UR7, 0x5 ;  /* 0x0000000709027c11 */ /* 0x040fe4000f8e28ff */
[----:B------:R-:W-:Y:S02]  /*01a0*/  LEA R20, R9, UR6, 0x5 ;  /* 0x0000000609147c11 */ /* 0x000fe4000f8e28ff */
[----:B------:R-:W-:Y:S01]  /*01b0*/  LEA R2, R3, R2, 0x2 ;  /* 0x0000000203027211 */ /* 0x000fe200078e10ff */
[----:B------:R-:W-:Y:S06]  /*01c0*/  BRA.U !UP0, `(.L_x_1) ;  /* 0x0000000508b07547 */ /* 0x000fec000b800000 */
[----:B------:R-:W0:Y:S01]  /*01d0*/  LDCU UR6, c[0x0][0x3a0] ;  /* 0x00007400ff0677ac */ /* 0x000e220008000800 */
[----:B------:R-:W1:Y:S01]  /*01e0*/  LDC R4, c[0x0][0x3a0] ;  /* 0x0000e800ff047b82 */ /* 0x000e620000000800 */
[----:B------:R-:W-:Y:S01]  /*01f0*/  VIADD R6, R9, 0x8 ;  /* 0x0000000809067836 */ /* 0x000fe20000000000 */
[-C--:B------:R-:W-:Y:S01]  /*0200*/  IADD3 R16, PT, PT, R0, R3.reuse, RZ ;  /* 0x0000000300107210 */ /* 0x080fe20007ffe0ff */
[----:B------:R-:W2:Y:S01]  /*0210*/  LDCU UR7, c[0x0][0x398] ;  /* 0x00007300ff0777ac */ /* 0x000ea20008000800 */
[----:B------:R-:W-:Y:S01]  /*0220*/  MOV R25, RZ ;  /* 0x000000ff00197202 */ /* 0x000fe20000000f00 */
[----:B------:R-:W-:Y:S01]  /*0230*/  IMAD.MOV.U32 R17, RZ, RZ, 0x8 ;  /* 0x00000008ff117424 */ /* 0x000fe200078e00ff */
[----:B------:R-:W-:Y:S01]  /*0240*/  MOV R18, R3 ;  /* 0x0000000300127202 */ /* 0x000fe20000000f00 */
[----:B------:R-:W-:Y:S01]  /*0250*/  UIADD3 UR4, UPT, UPT, UR5, 0x1, URZ ;  /* 0x0000000105047890 */ /* 0x000fe2000fffe0ff */
[----:B------:R-:W3:Y:S03]  /*0260*/  LDCU UR9, c[0x0][0x39c] ;  /* 0x00007380ff0977ac */ /* 0x000ee60008000800 */
[----:B------:R-:W-:Y:S01]  /*0270*/  ULOP3.LUT UR4, UR4, 0x7ffffffe, URZ, 0xc0, !UPT ;  /* 0x7ffffffe04047892 */ /* 0x000fe2000f8ec0ff */
[----:B0-----:R-:W-:-:S03]  /*0280*/  IMAD R6, R6, UR6, R3 ;  /* 0x0000000606067c24 */ /* 0x001fc6000f8e0203 */
[----:B------:R-:W-:Y:S01]  /*0290*/  UIADD3 UR4, UPT, UPT, -UR4, URZ, URZ ;  /* 0x000000ff04047290 */ /* 0x000fe2000fffe1ff */
[----:B------:R-:W-:Y:S01]  /*02a0*/  IMAD R7, R9, UR6, R3 ;  /* 0x0000000609077c24 */ /* 0x000fe2000f8e0203 */
[----:B--2---:R-:W-:Y:S02]  /*02b0*/  ISETP.GE.AND P1, PT, R22, UR7, PT ;  /* 0x0000000716007c0c */ /* 0x004fe4000bf26270 */
[C---:B------:R-:W-:Y:S01]  /*02c0*/  LEA R5, R8.reuse, R6, 0x3 ;  /* 0x0000000608057211 */ /* 0x040fe200078e18ff */
[----:B------:R-:W-:Y:S01]  /*02d0*/  IMAD.MOV.U32 R6, RZ, RZ, R9 ;  /* 0x000000ffff067224 */ /* 0x000fe200078e0009 */
[----:B------:R-:W-:-:S09]  /*02e0*/  LEA R7, R8, R7, 0x3 ;  /* 0x0000000708077211 */ /* 0x000fd200078e18ff */
.L_x_2:
[----:B-1----:R-:W-:Y:S01]  /*02f0*/  ISETP.GE.AND P0, PT, R21, R4, PT ;  /* 0x000000041500720c */ /* 0x002fe20003f06270 */
[----:B------:R-:W-:Y:S01]  /*0300*/  HFMA2 R26, -RZ, RZ, 0, 0 ;  /* 0x00000000ff1a7431 */ /* 0x000fe200000001ff */
[----:B---3--:R-:W-:Y:S01]  /*0310*/  ISETP.GE.OR P2, PT, R18, UR9, P1 ;  /* 0x0000000912007c0c */ /* 0x008fe20008f46670 */
[----:B------:R-:W-:Y:S01]  /*0320*/  IMAD.MOV.U32 R29, RZ, RZ, RZ ;  /* 0x000000ffff1d7224 */ /* 0x000fe200078e00ff */
[----:B------:R-:W-:-:S11]  /*0330*/  ISETP.GE.OR P3, PT, R6, UR9, P0 ;  /* 0x0000000906007c0c */ /* 0x000fd60008766670 */
[----:B------:R-:W0:Y:S08]  /*0340*/  @!P2 LDC.64 R10, c[0x0][0x380] ;  /* 0x0000e000ff0aab82 */ /* 0x000e300000000a00 */
[----:B------:R-:W1:Y:S01]  /*0350*/  @!P3 LDC.64 R8, c[0x0][0x388] ;  /* 0x0000e200ff08bb82 */ /* 0x000e620000000a00 */
[----:B0-----:R-:W-:-:S05]  /*0360*/  @!P2 IMAD.WIDE.U32 R10, R16, 0x4, R10 ;  /* 0x00000004100aa825 */ /* 0x001fca00078e000a */
[----:B------:R-:W2:Y:S01]  /*0370*/  @!P2 LDG.E R26, desc[UR10][R10.64] ;  /* 0x0000000a0a1aa981 */ /* 0x000ea2000c1e1900 */
[----:B-1----:R-:W-:-:S05]  /*0380*/  @!P3 IMAD.WIDE R8, R7, 0x4, R8 ;  /* 0x000000040708b825 */ /* 0x002fca00078e0208 */
[----:B------:R0:W3:Y:S01]  /*0390*/  @!P3 LDG.E R29, desc[UR10][R8.64] ;  /* 0x0000000a081db981 */ /* 0x0000e2000c1e1900 */
[----:B------:R-:W1:Y:S01]  /*03a0*/  S2UR UR7, SR_CgaCtaId ;  /* 0x00000000000779c3 */ /* 0x000e620000008800 */
[----:B------:R-:W-:Y:S01]  /*03b0*/  LEA R23, R3, R20, 0x2 ;  /* 0x0000001403177211 */ /* 0x000fe200078e10ff */
[----:B------:R-:W-:Y:S02]  /*03c0*/  UMOV UR6, 0x400 ;  /* 0x0000040000067882 */ /* 0x000fe40000000000 */
[----:B------:R-:W-:-:S04]  /*03d0*/  UIADD3 UR6, UPT, UPT, UR6, 0x100, URZ ;  /* 0x0000010006067890 */ /* 0x000fc8000fffe0ff */
[----:B-1----:R-:W-:-:S06]  /*03e0*/  ULEA UR7, UR7, UR6, 0x18 ;  /* 0x0000000607077291 */ /* 0x002fcc000f8ec0ff */
[----:B------:R-:W-:Y:S02]  /*03f0*/  LEA R19, R3, UR7, 0x2 ;  /* 0x0000000703137c11 */ /* 0x000fe4000f8e10ff */
[----:B0-----:R-:W-:-:S04]  /*0400*/  IADD3 R8, PT, PT, R18, 0x8, RZ ;  /* 0x0000000812087810 */ /* 0x001fc80007ffe0ff */
[----:B------:R-:W-:Y:S01]  /*0410*/  ISETP.GE.OR P2, PT, R8, UR9, P1 ;  /* 0x0000000908007c0c */ /* 0x000fe20008f46670 */
[----:B--2---:R-:W-:Y:S04]  /*0420*/  STS [R23], R26 ;  /* 0x0000001a17007388 */ /* 0x004fe80000000800 */
[----:B---3--:R-:W-:Y:S01]  /*0430*/  STS [R2], R29 ;  /* 0x0000001d02007388 */ /* 0x008fe20000000800 */
[----:B------:R-:W-:Y:S06]  /*0440*/  BAR.SYNC.DEFER_BLOCKING 0x0 ;  /* 0x0000000000007b1d */ /* 0x000fec0000010000 */
[----:B------:R-:W-:Y:S04]  /*0450*/  LDS R10, [R19] ;  /* 0x00000000130a7984 */ /* 0x000fe80000000800 */
[----:B------:R-:W0:Y:S04]  /*0460*/  LDS.128 R12, [R20] ;  /* 0x00000000140c7984 */ /* 0x000e280000000c00 */
[----:B------:R-:W1:Y:S04]  /*0470*/  LDS R9, [R19+0x20] ;  /* 0x0000200013097984 */ /* 0x000e680000000800 */
[----:B------:R-:W2:Y:S04]  /*0480*/  LDS R27, [R19+0x40] ;  /* 0x00004000131b7984 */ /* 0x000ea80000000800 */
[----:B------:R-:W3:Y:S04]  /*0490*/  LDS R24, [R19+0x60] ;  /* 0x0000600013187984 */ /* 0x000ee80000000800 */
[----:B------:R-:W-:Y:S01]  /*04a0*/  LDS R29, [R19+0x80] ;  /* 0x00008000131d7984 */ /* 0x000fe20000000800 */
[----:B0-----:R-:W-:-:S04]  /*04b0*/  FFMA R10, R12, R10, R25 ;  /* 0x0000000a0c0a7223 */ /* 0x001fc80000000019 */
[----:B-1----:R-:W-:Y:S02]  /*04c0*/  FFMA R12, R9, R13, R10 ;  /* 0x0000000d090c7223 */ /* 0x002fe4000000000a */
[----:B------:R-:W0:Y:S02]  /*04d0*/  LDS.128 R8, [R20+0x10] ;  /* 0x0000100014087984 */ /* 0x000e240000000c00 */
[----:B--2---:R-:W-:Y:S02]  /*04e0*/  FFMA R27, R27, R14, R12 ;  /* 0x0000000e1b1b7223 */ /* 0x004fe4000000000c */
[----:B------:R-:W1:Y:S01]  /*04f0*/  @!P2 LDC.64 R12, c[0x0][0x380] ;  /* 0x0000e000ff0cab82 */ /* 0x000e620000000a00 */
[----:B------:R-:W-:Y:S02]  /*0500*/  @!P2 VIADD R14, R17, 0xfffffff8 ;  /* 0xfffffff8110ea836 */ /* 0x000fe40000000000 */
[----:B---3--:R-:W-:Y:S02]  /*0510*/  FFMA R15, R24, R15, R27 ;  /* 0x0000000f180f7223 */ /* 0x008fe4000000001b */
[----:B------:R-:W-:Y:S01]  /*0520*/  LDS R27, [R19+0xc0] ;  /* 0x0000c000131b7984 */ /* 0x000fe20000000800 */
[----:B------:R-:W-:-:S02]  /*0530*/  @!P2 SHF.R.S32.HI R24, RZ, 0x1f, R14 ;  /* 0x0000001fff18a819 */ /* 0x000fc4000001140e */
[----:B------:R-:W-:Y:S02]  /*0540*/  @!P2 IADD3 R25, P3, P4, R0, R14, R3 ;  /* 0x0000000e0019a210 */ /* 0x000fe40007c7e003 */
[----:B------:R-:W-:-:S04]  /*0550*/  IADD3 R14, PT, PT, R6, 0x8, RZ ;  /* 0x00000008060e7810 */ /* 0x000fc80007ffe0ff */
[----:B------:R-:W-:Y:S02]  /*0560*/  ISETP.GE.OR P0, PT, R14, UR9, P0 ;  /* 0x000000090e007c0c */ /* 0x000fe40008706670 */
[----:B------:R-:W-:Y:S01]  /*0570*/  @!P2 IADD3.X R26, PT, PT, RZ, R24, RZ, P3, P4 ;  /* 0x00000018ff1aa210 */ /* 0x000fe20001fe84ff */
[----:B------:R-:W2:Y:S01]  /*0580*/  LDS R14, [R19+0xa0] ;  /* 0x0000a000130e7984 */ /* 0x000ea20000000800 */
[----:B-1----:R-:W-:-:S04]  /*0590*/  @!P2 LEA R24, P3, R25, R12, 0x2 ;  /* 0x0000000c1918a211 */ /* 0x002fc800078610ff */
[----:B------:R-:W-:-:S05]  /*05a0*/  @!P2 LEA.HI.X R25, R25, R13, R26, 0x2, P3 ;  /* 0x0000000d1919a211 */ /* 0x000fca00018f141a */
[----:B------:R-:W1:Y:S01]  /*05b0*/  @!P0 LDC.64 R12, c[0x0][0x388] ;  /* 0x0000e200ff0c8b82 */ /* 0x000e620000000a00 */
[----:B0-----:R-:W-:Y:S02]  /*05c0*/  FFMA R15, R8, R29, R15 ;  /* 0x0000001d080f7223 */ /* 0x001fe4000000000f */
[----:B------:R-:W0:Y:S01]  /*05d0*/  LDS R8, [R19+0xe0] ;  /* 0x0000e00013087984 */ /* 0x000e220000000800 */
[----:B------:R-:W-:-:S04]  /*05e0*/  MOV R26, RZ ;  /* 0x000000ff001a7202 */ /* 0x000fc80000000f00 */
[----:B------:R-:W-:Y:S01]  /*05f0*/  BAR.SYNC.DEFER_BLOCKING 0x0 ;  /* 0x0000000000007b1d */ /* 0x000fe20000010000 */
[----:B-1----:R-:W-:-:S04]  /*0600*/  @!P0 IMAD.WIDE R28, R5, 0x4, R12 ;  /* 0x00000004051c8825 */ /* 0x002fc800078e020c */
[----:B------:R-:W-:Y:S01]  /*0610*/  HFMA2 R13, -RZ, RZ, 0, 0 ;  /* 0x00000000ff0d7431 */ /* 0x000fe200000001ff */
[----:B------:R-:W3:Y:S05]  /*0620*/  @!P2 LDG.E R26, desc[UR10][R24.64+0x20] ;  /* 0x0000200a181aa981 */ /* 0x000eea000c1e1900 */
[----:B------:R-:W4:Y:S01]  /*0630*/  @!P0 LDG.E R13, desc[UR10][R28.64] ;  /* 0x0000000a1c0d8981 */ /* 0x000f22000c1e1900 */
[----:B--2---:R-:W-:-:S04]  /*0640*/  FFMA R9, R14, R9, R15 ;  /* 0x000000090e097223 */ /* 0x004fc8000000000f */
[----:B------:R-:W-:-:S04]  /*0650*/  FFMA R9, R27, R10, R9 ;  /* 0x0000000a1b097223 */ /* 0x000fc80000000009 */
[----:B0-----:R-:W-:Y:S01]  /*0660*/  FFMA R9, R8, R11, R9 ;  /* 0x0000000b08097223 */ /* 0x001fe20000000009 */
[----:B------:R-:W-:-:S04]  /*0670*/  UIADD3 UR4, UPT, UPT, UR4, 0x2, URZ ;  /* 0x0000000204047890 */ /* 0x000fc8000fffe0ff */
[----:B------:R-:W-:Y:S01]  /*0680*/  UISETP.NE.AND UP0, UPT, UR4, URZ, UPT ;  /* 0x000000ff0400728c */ /* 0x000fe2000bf05270 */
[----:B------:R-:W-:Y:S01]  /*0690*/  VIADD R6, R6, 0x10 ;  /* 0x0000001006067836 */ /* 0x000fe20000000000 */
[----:B------:R-:W-:Y:S01]  /*06a0*/  IADD3 R18, PT, PT, R18, 0x10, RZ ;  /* 0x0000001012127810 */ /* 0x000fe20007ffe0ff */
[----:B------:R-:W-:Y:S01]  /*06b0*/  IMAD R7, R4, 0x10, R7 ;  /* 0x0000001004077824 */ /* 0x000fe200078e0207 */
[----:B------:R-:W-:Y:S02]  /*06c0*/  IADD3 R17, PT, PT, R17, 0x10, RZ ;  /* 0x0000001011117810 */ /* 0x000fe40007ffe0ff */
[----:B------:R-:W-:Y:S02]  /*06d0*/  IADD3 R16, PT, PT, R16, 0x10, RZ ;  /* 0x0000001010107810 */ /* 0x000fe40007ffe0ff */
[----:B------:R-:W-:Y:S01]  /*06e0*/  LEA R5, R4, R5, 0x4 ;  /* 0x0000000504057211 */ /* 0x000fe200078e20ff */
[----:B---3--:R-:W-:Y:S04]  /*06f0*/  STS [R23], R26 ;  /* 0x0000001a17007388 */ /* 0x008fe80000000800 */
[----:B----4-:R-:W-:Y:S01]  /*0700*/  STS [R2], R13 ;  /* 0x0000000d02007388 */ /* 0x010fe20000000800 */
[----:B------:R-:W-:Y:S06]  /*0710*/  BAR.SYNC.DEFER_BLOCKING 0x0 ;  /* 0x0000000000007b1d */ /* 0x000fec0000010000 */
[----:B------:R-:W-:Y:S04]  /*0720*/  LDS R29, [R19] ;  /* 0x00000000131d7984 */ /* 0x000fe80000000800 */
[----:B------:R-:W0:Y:S04]  /*0730*/  LDS.128 R12, [R20] ;  /* 0x00000000140c7984 */ /* 0x000e280000000c00 */
[----:B------:R-:W1:Y:S04]  /*0740*/  LDS R24, [R19+0x20] ;  /* 0x0000200013187984 */ /* 0x000e680000000800 */
[----:B------:R-:W2:Y:S04]  /*0750*/  LDS R25, [R19+0x40] ;  /* 0x0000400013197984 */ /* 0x000ea80000000800 */
[----:B------:R-:W-:Y:S04]  /*0760*/  LDS R23, [R19+0x80] ;  /* 0x0000800013177984 */ /* 0x000fe80000000800 */
[----:B------:R-:W-:Y:S01]  /*0770*/  LDS R26, [R19+0xe0] ;  /* 0x0000e000131a7984 */ /* 0x000fe20000000800 */
[----:B0-----:R-:W-:-:S03]  /*0780*/  FFMA R29, R12, R29, R9 ;  /* 0x0000001d0c1d7223 */ /* 0x001fc60000000009 */
[----:B------:R-:W0:Y:S04]  /*0790*/  LDS R12, [R19+0x60] ;  /* 0x00006000130c7984 */ /* 0x000e280000000800 */
[----:B------:R-:W3:Y:S01]  /*07a0*/  LDS.128 R8, [R20+0x10] ;  /* 0x0000100014087984 */ /* 0x000ee20000000c00 */
[----:B-1----:R-:W-:-:S03]  /*07b0*/  FFMA R28, R24, R13, R29 ;  /* 0x0000000d181c7223 */ /* 0x002fc6000000001d */
[----:B------:R-:W1:Y:S04]  /*07c0*/  LDS R24, [R19+0xa0] ;  /* 0x0000a00013187984 */ /* 0x000e680000000800 */
[----:B------:R-:W4:Y:S01]  /*07d0*/  LDS R13, [R19+0xc0] ;  /* 0x0000c000130d7984 */ /* 0x000f220000000800 */
[----:B--2---:R-:W-:-:S04]  /*07e0*/  FFMA R25, R25, R14, R28 ;  /* 0x0000000e19197223 */ /* 0x004fc8000000001c */
[----:B0-----:R-:W-:-:S04]  /*07f0*/  FFMA R15, R12, R15, R25 ;  /* 0x0000000f0c0f7223 */ /* 0x001fc80000000019 */
[----:B---3--:R-:W-:-:S04]  /*0800*/  FFMA R15, R8, R23, R15 ;  /* 0x00000017080f7223 */ /* 0x008fc8000000000f */
[----:B-1----:R-:W-:-:S04]  /*0810*/  FFMA R24, R24, R9, R15 ;  /* 0x0000000918187223 */ /* 0x002fc8000000000f */
[----:B----4-:R-:W-:-:S04]  /*0820*/  FFMA R13, R13, R10, R24 ;  /* 0x0000000a0d0d7223 */ /* 0x010fc80000000018 */
[----:B------:R-:W-:Y:S01]  /*0830*/  FFMA R25, R26, R11, R13 ;  /* 0x0000000b1a197223 */ /* 0x000fe2000000000d */
[----:B------:R-:W-:Y:S06]  /*0840*/  BAR.SYNC.DEFER_BLOCKING 0x0 ;  /* 0x0000000000007b1d */ /* 0x000fec0000010000 */
[----:B------:R-:W-:Y:S05]  /*0850*/  BRA.U UP0, `(.L_x_2) ;  /* 0xfffffff900a47547 */ /* 0x000fea000b83ffff */
[----:B------:R-:W-:-:S04]  /*0860*/  UIADD3 UR4, UPT, UPT, UR5, 0x1, URZ ;  /* 0x0000000105047890 */ /* 0x000fc8000fffe0ff */
[----:B------:R-:W-:-:S04]  /*0870*/  USHF.L.U32 UR4, UR4, 0x3, URZ ;  /* 0x0000000304047899 */ /* 0x000fc800080006ff */
[----:B------:R-:W-:-:S12]  /*0880*/  ULOP3.LUT UR4, UR4, 0xfffffff0, URZ, 0xc0, !UPT ;  /* 0xfffffff004047892 */ /* 0x000fd8000f8ec0ff */
.L_x_1:
[----:B------:R-:W-:-:S04]  /*0890*/  ULOP3.LUT UR5, UR5, 0x1, URZ, 0xc0, !UPT ;  /* 0x0000000105057892 */ /* 0x000fc8000f8ec0ff */
[----:B------:R-:W-:-:S09]  /*08a0*/  UISETP.NE.U32.AND UP0, UPT, UR5, 0x1, UPT ;  /* 0x000000010500788c */ /* 0x000fd2000bf05070 */
[----:B------:R-:W-:Y:S05]  /*08b0*/  BRA.U !UP0, `(.L_x_0) ;  /* 0x0000000108b07547 */ /* 0x000fea000b800000 */
[----:B------:R-:W0:Y:S01]  /*08c0*/  S2R R4, SR_TID.Y ;  /* 0x0000000000047919 */ /* 0x000e220000002200 */
[----:B------:R-:W1:Y:S01]  /*08d0*/  LDCU UR5, c[0x0][0x398] ;  /* 0x00007300ff0577ac */ /* 0x000e620008000800 */
[----:B------:R-:W-:Y:S01]  /*08e0*/  IADD3 R3, PT, PT, R3, UR4, RZ ;  /* 0x0000000403037c10 */ /* 0x000fe2000fffe0ff */
[----:B------:R-:W2:Y:S03]  /*08f0*/  LDCU UR6, c[0x0][0x3a0] ;  /* 0x00007400ff0677ac */ /* 0x000ea60008000800 */
[----:B------:R-:W-:-:S04]  /*0900*/  ISETP.GE.AND P0, PT, R3, UR9, PT ;  /* 0x0000000903007c0c */ /* 0x000fc8000bf06270 */
[----:B-1----:R-:W-:Y:S02]  /*0910*/  ISETP.GE.OR P0, PT, R22, UR5, P0 ;  /* 0x0000000516007c0c */ /* 0x002fe40008706670 */
[----:B--2---:R-:W-:Y:S02]  /*0920*/  ISETP.GE.AND P1, PT, R21, UR6, PT ;  /* 0x0000000615007c0c */ /* 0x004fe4000bf26270 */
[----:B0-----:R-:W-:-:S09]  /*0930*/  IADD3 R4, PT, PT, R4, UR4, RZ ;  /* 0x0000000404047c10 */ /* 0x001fd2000fffe0ff */
[----:B------:R-:W0:Y:S01]  /*0940*/  @!P0 LDC.64 R8, c[0x0][0x380] ;  /* 0x0000e000ff088b82 */ /* 0x000e220000000a00 */
[----:B------:R-:W-:Y:S01]  /*0950*/  @!P0 IMAD.IADD R3, R0, 0x1, R3 ;  /* 0x0000000100038824 */ /* 0x000fe200078e0203 */
[----:B------:R-:W-:Y:S02]  /*0960*/  MOV R0, RZ ;  /* 0x000000ff00007202 */ /* 0x000fe40000000f00 */
[----:B------:R-:W-:-:S13]  /*0970*/  ISETP.GE.OR P1, PT, R4, UR9, P1 ;  /* 0x0000000904007c0c */ /* 0x000fda0008f26670 */
[----:B------:R-:W1:Y:S01]  /*0980*/  @!P1 LDC.64 R10, c[0x0][0x388] ;  /* 0x0000e200ff0a9b82 */ /* 0x000e620000000a00 */
[----:B------:R-:W-:Y:S02]  /*0990*/  @!P1 IMAD R5, R4, UR6, R21 ;  /* 0x0000000604059c24 */ /* 0x000fe4000f8e0215 */
[----:B0-----:R-:W-:-:S04]  /*09a0*/  @!P0 IMAD.WIDE R8, R3, 0x4, R8 ;  /* 0x0000000403088825 */ /* 0x001fc800078e0208 */
[----:B------:R-:W-:Y:S01]  /*09b0*/  HFMA2 R3, -RZ, RZ, 0, 0 ;  /* 0x00000000ff037431 */ /* 0x000fe200000001ff */
[----:B------:R-:W2:Y:S01]  /*09c0*/  @!P0 LDG.E R0, desc[UR10][R8.64] ;  /* 0x0000000a08008981 */ /* 0x000ea2000c1e1900 */
[----:B-1----:R-:W-:-:S05]  /*09d0*/  @!P1 IMAD.WIDE R10, R5, 0x4, R10 ;  /* 0x00000004050a9825 */ /* 0x002fca00078e020a */
[----:B------:R-:W3:Y:S01]  /*09e0*/  @!P1 LDG.E R3, desc[UR10][R10.64] ;  /* 0x0000000a0a039981 */ /* 0x000ee2000c1e1900 */
[----:B------:R-:W0:Y:S02]  /*09f0*/  S2R R5, SR_TID.X ;  /* 0x0000000000057919 */ /* 0x000e240000002100 */
[C---:B0-----:R-:W-:Y:S02]  /*0a00*/  LEA R19, R5.reuse, R20, 0x2 ;  /* 0x0000001405137211 */ /* 0x041fe400078e10ff */
[----:B------:R-:W-:-:S03]  /*0a10*/  LEA R18, R5, UR7, 0x2 ;  /* 0x0000000705127c11 */ /* 0x000fc6000f8e10ff */
        /* <DEDUP_REMOVED lines=8> */
[----:B------:R-:W-:Y:S04]  /*0aa0*/  LDS R16, [R18+0x80] ;  /* 0x0000800012107984 */ /* 0x000fe80000000800 */
[----:B------:R-:W4:Y:S04]  /*0ab0*/  LDS.128 R8, [R20+0x10] ;  /* 0x0000100014087984 */ /* 0x000f280000000c00 */
[----:B------:R-:W5:Y:S04]  /*0ac0*/  LDS R17, [R18+0xa0] ;  /* 0x0000a00012117984 */ /* 0x000f680000000800 */
[----:B------:R-:W5:Y:S04]  /*0ad0*/  LDS R0, [R18+0xc0] ;  /* 0x0000c00012007984 */ /* 0x000f680000000800 */
[----:B------:R-:W5:Y:S01]  /*0ae0*/  LDS R3, [R18+0xe0] ;  /* 0x0000e00012037984 */ /* 0x000f620000000800 */
[----:B0-----:R-:W-:-:S04]  /*0af0*/  FFMA R4, R4, R12, R25 ;  /* 0x0000000c04047223 */ /* 0x001fc80000000019 */
[----:B-1----:R-:W-:-:S04]  /*0b00*/  FFMA R5, R13, R5, R4 ;  /* 0x000000050d057223 */ /* 0x002fc80000000004 */
[----:B--2---:R-:W-:-:S04]  /*0b10*/  FFMA R6, R14, R6, R5 ;  /* 0x000000060e067223 */ /* 0x004fc80000000005 */
[----:B---3--:R-:W-:-:S04]  /*0b20*/  FFMA R7, R15, R7, R6 ;  /* 0x000000070f077223 */ /* 0x008fc80000000006 */
[----:B----4-:R-:W-:-:S04]  /*0b30*/  FFMA R8, R8, R16, R7 ;  /* 0x0000001008087223 */ /* 0x010fc80000000007 */
[----:B-----5:R-:W-:-:S04]  /*0b40*/  FFMA R9, R17, R9, R8 ;  /* 0x0000000911097223 */ /* 0x020fc80000000008 */
[----:B------:R-:W-:-:S04]  /*0b50*/  FFMA R0, R0, R10, R9 ;  /* 0x0000000a00007223 */ /* 0x000fc80000000009 */
[----:B------:R-:W-:Y:S01]  /*0b60*/  FFMA R25, R3, R11, R0 ;  /* 0x0000000b03197223 */ /* 0x000fe20000000000 */
[----:B------:R-:W-:Y:S06]  /*0b70*/  BAR.SYNC.DEFER_BLOCKING 0x0 ;  /* 0x0000000000007b1d */ /* 0x000fec0000010000 */
.L_x_0:
[----:B------:R-:W0:Y:S01]  /*0b80*/  LDCU UR4, c[0x0][0x3a0] ;  /* 0x00007400ff0477ac */ /* 0x000e220008000800 */
[----:B------:R-:W1:Y:S01]  /*0b90*/  LDCU UR5, c[0x0][0x398] ;  /* 0x00007300ff0577ac */ /* 0x000e620008000800 */
[----:B0-----:R-:W-:-:S04]  /*0ba0*/  ISETP.GE.AND P0, PT, R21, UR4, PT ;  /* 0x0000000415007c0c */ /* 0x001fc8000bf06270 */
[----:B-1----:R-:W-:-:S13]  /*0bb0*/  ISETP.GE.OR P0, PT, R22, UR5, P0 ;  /* 0x0000000516007c0c */ /* 0x002fda0008706670 */
[----:B------:R-:W-:Y:S05]  /*0bc0*/  @P0 EXIT ;  /* 0x000000000000094d */ /* 0x000fea0003800000 */
[----:B------:R-:W0:Y:S01]  /*0bd0*/  LDC.64 R2, c[0x0][0x390] ;  /* 0x0000e400ff027b82 */ /* 0x000e220000000a00 */
[----:B------:R-:W-:-:S04]  /*0be0*/  IMAD R21, R22, UR4, R21 ;  /* 0x0000000416157c24 */ /* 0x000fc8000f8e0215 */
[----:B0-----:R-:W-:-:S05]  /*0bf0*/  IMAD.WIDE.U32 R2, R21, 0x4, R2 ;  /* 0x0000000415027825 */ /* 0x001fca00078e0002 */
[----:B------:R-:W-:Y:S01]  /*0c00*/  STG.E desc[UR10][R2.64], R25 ;  /* 0x0000001902007986 */ /* 0x000fe2000c10190a */
[----:B------:R-:W-:Y:S05]  /*0c10*/  EXIT ;  /* 0x000000000000794d */ /* 0x000fea0003800000 */
.L_x_3:
[----:B------:R-:W-:-:S00]  /*0c20*/  BRA `(.L_x_3) ;  /* 0xfffffffc00fc7947 */ /* 0x000fc0000383ffff */
[----:B------:R-:W-:-:S00]  /*0c30*/  NOP ;  /* 0x0000000000007918 */ /* 0x000fc00000000000 */
        /* <DEDUP_REMOVED lines=12> */
.L_x_38:


//--------------------- .text._Z20reshape_outputkernelPfS_iiiii --------------------------
	.section	.text._Z20reshape_outputkernelPfS_iiiii,"ax",@progbits
	.align	128
        .global         _Z20reshape_outputkernelPfS_iiiii
        .type           _Z20reshape_outputkernelPfS_iiiii,@function
        .size           _Z20reshape_outputkernelPfS_iiiii,(.L_x_39 - _Z20reshape_outputkernelPfS_iiiii)
        .other          _Z20reshape_outputkernelPfS_iiiii,@"STO_CUDA_ENTRY STV_DEFAULT"
_Z20reshape_outputkernelPfS_iiiii:
.text._Z20reshape_outputkernelPfS_iiiii:
[----:B------:R-:W-:Y:S01]  /*0000*/  LDC R1, c[0x0][0x37c] ;  /* 0x0000df00ff017b82 */ /* 0x000fe20000000800 */
[----:B------:R-:W0:Y:S07]  /*0010*/  LDCU UR4, c[0x0][0x370] ;  /* 0x00006e00ff0477ac */ /* 0x000e2e0008000800 */
[----:B------:R-:W1:Y:S01]  /*0020*/  LDC.64 R4, c[0x0][0x398] ;  /* 0x0000e600ff047b82 */ /* 0x000e620000000a00 */
[----:B------:R-:W2:Y:S01]  /*0030*/  LDCU UR6, c[0x0][0x374] ;  /* 0x00006e80ff0677ac */ /* 0x000ea20008000800 */
[----:B------:R-:W3:Y:S06]  /*0040*/  LDCU UR7, c[0x0][0x360] ;  /* 0x00006c00ff0777ac */ /* 0x000eec0008000800 */
[----:B------:R-:W4:Y:S01]  /*0050*/  LDC R13, c[0x0][0x394] ;  /* 0x0000e500ff0d7b82 */ /* 0x000f220000000800 */
[----:B------:R-:W5:Y:S07]  /*0060*/  LDCU UR10, c[0x0][0x364] ;  /* 0x00006c80ff0a77ac */ /* 0x000f6e0008000800 */
[----:B------:R-:W4:Y:S01]  /*0070*/  LDC R10, c[0x0][0x3a0] ;  /* 0x0000e800ff0a7b82 */ /* 0x000f220000000800 */
[----:B0-----:R-:W0:Y:S01]  /*0080*/  I2F.U32.RP R0, UR4 ;  /* 0x0000000400007d06 */ /* 0x001e220008209000 */
[----:B------:R-:W-:-:S07]  /*0090*/  ISETP.NE.U32.AND P2, PT, RZ, UR4, PT ;  /* 0x00000004ff007c0c */ /* 0x000fce000bf45070 */
[----:B--2---:R-:W-:Y:S08]  /*00a0*/  I2F.U32.RP R6, UR6 ;  /* 0x0000000600067d06 */ /* 0x004ff00008209000 */
[----:B0-----:R-:W0:Y:S08]  /*00b0*/  MUFU.RCP R0, R0 ;  /* 0x0000000000007308 */ /* 0x001e300000001000 */
[----:B-----5:R-:W-:Y:S08]  /*00c0*/  I2F.U32.RP R9, UR10 ;  /* 0x0000000a00097d06 */ /* 0x020ff00008209000 */
[----:B---3--:R-:W-:Y:S01]  /*00d0*/  I2F.U32.RP R8, UR7 ;  /* 0x0000000700087d06 */ /* 0x008fe20008209000 */
[----:B0-----:R-:W-:-:S07]  /*00e0*/  IADD3 R2, PT, PT, R0, 0xffffffe, RZ ;  /* 0x0ffffffe00027810 */ /* 0x001fce0007ffe0ff */
[----:B------:R0:W2:Y:S08]  /*00f0*/  F2I.FTZ.U32.TRUNC.NTZ R3, R2 ;  /* 0x0000000200037305 */ /* 0x0000b0000021f000 */
[----:B------:R-:W3:Y:S01]  /*0100*/  MUFU.RCP R6, R6 ;  /* 0x0000000600067308 */ /* 0x000ee20000001000 */
[----:B0-----:R-:W-:Y:S01]  /*0110*/  IMAD.MOV.U32 R2, RZ, RZ, RZ ;  /* 0x000000ffff027224 */ /* 0x001fe200078e00ff */
[----:B--2---:R-:W-:-:S06]  /*0120*/  IADD3 R7, PT, PT, RZ, -R3, RZ ;  /* 0x80000003ff077210 */ /* 0x004fcc0007ffe0ff */
[----:B------:R-:W0:Y:S01]  /*0130*/  MUFU.RCP R9, R9 ;  /* 0x0000000900097308 */ /* 0x000e220000001000 */
[----:B------:R-:W-:-:S07]  /*0140*/  IMAD R7, R7, UR4, RZ ;  /* 0x0000000407077c24 */ /* 0x000fce000f8e02ff */
[----:B------:R-:W2:Y:S01]  /*0150*/  MUFU.RCP R8, R8 ;  /* 0x0000000800087308 */ /* 0x000ea20000001000 */
[----:B------:R-:W-:Y:S01]  /*0160*/  IMAD.HI.U32 R7, R3, R7, R2 ;  /* 0x0000000703077227 */ /* 0x000fe200078e0002 */
[----:B---3--:R-:W-:-:S05]  /*0170*/  IADD3 R2, PT, PT, R6, 0xffffffe, RZ ;  /* 0x0ffffffe06027810 */ /* 0x008fca0007ffe0ff */
[----:B-1----:R-:W-:Y:S01]  /*0180*/  IMAD.HI.U32 R0, R7, R4, RZ ;  /* 0x0000000407007227 */ /* 0x002fe200078e00ff */
[----:B------:R1:W3:Y:S01]  /*0190*/  F2I.FTZ.U32.TRUNC.NTZ R3, R2 ;  /* 0x0000000200037305 */ /* 0x0002e2000021f000 */
[----:B0-----:R-:W-:Y:S02]  /*01a0*/  IADD3 R9, PT, PT, R9, 0xffffffe, RZ ;  /* 0x0ffffffe09097810 */ /* 0x001fe40007ffe0ff */
[----:B------:R-:W-:-:S04]  /*01b0*/  IMAD.MOV R11, RZ, RZ, -R0 ;  /* 0x000000ffff0b7224 */ /* 0x000fc800078e0a00 */
[----:B------:R-:W-:Y:S01]  /*01c0*/  IMAD R4, R11, UR4, R4 ;  /* 0x000000040b047c24 */ /* 0x000fe2000f8e0204 */
[----:B------:R-:W0:Y:S01]  /*01d0*/  F2I.FTZ.U32.TRUNC.NTZ R9, R9 ;  /* 0x0000000900097305 */ /* 0x000e22000021f000 */
[----:B--2---:R-:W-:Y:S01]  /*01e0*/  IADD3 R6, PT, PT, R8, 0xffffffe, RZ ;  /* 0x0ffffffe08067810 */ /* 0x004fe20007ffe0ff */
[----:B-1----:R-:W-:Y:S02]  /*01f0*/  HFMA2 R2, -RZ, RZ, 0, 0 ;  /* 0x00000000ff027431 */ /* 0x002fe400000001ff */
[----:B------:R-:W-:Y:S02]  /*0200*/  ISETP.GE.U32.AND P0, PT, R4, UR4, PT ;  /* 0x0000000404007c0c */ /* 0x000fe4000bf06070 */
[----:B---3--:R-:W-:Y:S02]  /*0210*/  IADD3 R11, PT, PT, RZ, -R3, RZ ;  /* 0x80000003ff0b7210 */ /* 0x008fe40007ffe0ff */
[----:B------:R-:W1:Y:S03]  /*0220*/  F2I.FTZ.U32.TRUNC.NTZ R7, R6 ;  /* 0x0000000600077305 */ /* 0x000e66000021f000 */
[----:B------:R-:W-:-:S02]  /*0230*/  IMAD R11, R11, UR6, RZ ;  /* 0x000000060b0b7c24 */ /* 0x000fc4000f8e02ff */
[----:B0-----:R-:W-:-:S04]  /*0240*/  IMAD.MOV R8, RZ, RZ, -R9 ;  /* 0x000000ffff087224 */ /* 0x001fc800078e0a09 */
[----:B------:R-:W-:Y:S01]  /*0250*/  @P0 IADD3 R4, PT, PT, R4, -UR4, RZ ;  /* 0x8000000404040c10 */ /* 0x000fe2000fffe0ff */
[----:B------:R-:W-:Y:S01]  /*0260*/  IMAD.HI.U32 R2, R3, R11, R2 ;  /* 0x0000000b03027227 */ /* 0x000fe200078e0002 */
[----:B------:R-:W-:Y:S02]  /*0270*/  @P0 IADD3 R0, PT, PT, R0, 0x1, RZ ;  /* 0x0000000100000810 */ /* 0x000fe40007ffe0ff */
[----:B------:R-:W-:Y:S01]  /*0280*/  ISETP.GE.U32.AND P1, PT, R4, UR4, PT ;  /* 0x0000000404007c0c */ /* 0x000fe2000bf26070 */
[----:B-1----:R-:W-:Y:S01]  /*0290*/  IMAD.MOV R6, RZ, RZ, -R7 ;  /* 0x000000ffff067224 */ /* 0x002fe200078e0a07 */
[----:B------:R-:W-:Y:S01]  /*02a0*/  MOV R4, R8 ;  /* 0x0000000800047202 */ /* 0x000fe20000000f00 */
[----:B------:R-:W-:Y:S02]  /*02b0*/  HFMA2 R8, -RZ, RZ, 0, 0 ;  /* 0x00000000ff087431 */ /* 0x000fe400000001ff */
[----:B----4-:R-:W-:-:S04]  /*02c0*/  IMAD.HI.U32 R2, R2, R13, RZ ;  /* 0x0000000d02027227 */ /* 0x010fc800078e00ff */
[----:B------:R-:W-:Y:S01]  /*02d0*/  IMAD R3, R6, UR7, RZ ;  /* 0x0000000706037c24 */ /* 0x000fe2000f8e02ff */
[----:B------:R-:W-:-:S03]  /*02e0*/  MOV R6, RZ ;  /* 0x000000ff00067202 */ /* 0x000fc60000000f00 */
[----:B------:R-:W-:Y:S01]  /*02f0*/  @P1 VIADD R0, R0, 0x1 ;  /* 0x0000000100001836 */ /* 0x000fe20000000000 */
[----:B------:R-:W-:Y:S01]  /*0300*/  @!P2 LOP3.LUT R0, RZ, UR4, RZ, 0x33, !PT ;  /* 0x00000004ff00ac12 */ /* 0x000fe2000f8e33ff */
[----:B------:R-:W-:-:S03]  /*0310*/  IMAD.HI.U32 R6, R7, R3, R6 ;  /* 0x0000000307067227 */ /* 0x000fc600078e0006 */
[----:B------:R-:W-:Y:S01]  /*0320*/  ISETP.GE.AND P2, PT, R0, 0x1, PT ;  /* 0x000000010000780c */ /* 0x000fe20003f46270 */
[----:B------:R-:W-:Y:S02]  /*0330*/  IMAD R7, R4, UR10, RZ ;  /* 0x0000000a04077c24 */ /* 0x000fe4000f8e02ff */
[----:B------:R-:W-:Y:S02]  /*0340*/  IMAD.MOV R4, RZ, RZ, -R2 ;  /* 0x000000ffff047224 */ /* 0x000fe400078e0a02 */
[----:B------:R-:W-:-:S04]  /*0350*/  IMAD.HI.U32 R9, R9, R7, R8 ;  /* 0x0000000709097227 */ /* 0x000fc800078e0008 */
[----:B------:R-:W-:-:S04]  /*0360*/  IMAD.HI.U32 R3, R6, R5, RZ ;  /* 0x0000000506037227 */ /* 0x000fc800078e00ff */
[----:B------:R-:W-:Y:S01]  /*0370*/  IMAD R6, R4, UR6, R13 ;  /* 0x0000000604067c24 */ /* 0x000fe2000f8e020d */
[----:B------:R-:W-:Y:S01]  /*0380*/  IADD3 R8, PT, PT, -R3, RZ, RZ ;  /* 0x000000ff03087210 */ /* 0x000fe20007ffe1ff */
[----:B------:R-:W-:-:S03]  /*0390*/  IMAD.HI.U32 R4, R9, R10, RZ ;  /* 0x0000000a09047227 */ /* 0x000fc600078e00ff */
[----:B------:R-:W-:Y:S01]  /*03a0*/  ISETP.GE.U32.AND P5, PT, R6, UR6, PT ;  /* 0x0000000606007c0c */ /* 0x000fe2000bfa6070 */
[----:B------:R-:W-:Y:S01]  /*03b0*/  IMAD R7, R8, UR7, R5 ;  /* 0x0000000708077c24 */ /* 0x000fe2000f8e0205 */
[----:B------:R-:W-:-:S04]  /*03c0*/  IADD3 R9, PT, PT, -R4, RZ, RZ ;  /* 0x000000ff04097210 */ /* 0x000fc80007ffe1ff */
[----:B------:R-:W-:Y:S01]  /*03d0*/  ISETP.GE.U32.AND P0, PT, R7, UR7, PT ;  /* 0x0000000707007c0c */ /* 0x000fe2000bf06070 */
[----:B------:R-:W-:-:S05]  /*03e0*/  IMAD R8, R9, UR10, R10 ;  /* 0x0000000a09087c24 */ /* 0x000fca000f8e020a */
[----:B------:R-:W-:Y:S02]  /*03f0*/  ISETP.GE.U32.AND P1, PT, R8, UR10, PT ;  /* 0x0000000a08007c0c */ /* 0x000fe4000bf26070 */
[----:B------:R-:W-:Y:S01]  /*0400*/  @P5 IADD3 R6, PT, PT, R6, -UR6, RZ ;  /* 0x8000000606065c10 */ /* 0x000fe2000fffe0ff */
[----:B------:R-:W-:Y:S10]  /*0410*/  @!P2 EXIT ;  /* 0x000000000000a94d */ /* 0x000ff40003800000 */
[----:B------:R-:W-:Y:S01]  /*0420*/  ISETP.GE.U32.AND P2, PT, R6, UR6, PT ;  /* 0x0000000606007c0c */ /* 0x000fe2000bf46070 */
[----:B------:R-:W0:Y:S01]  /*0430*/  S2R R9, SR_TID.Y ;  /* 0x0000000000097919 */ /* 0x000e220000002200 */
[----:B------:R-:W1:Y:S01]  /*0440*/  LDCU.64 UR4, c[0x0][0x380] ;  /* 0x00007000ff0477ac */ /* 0x000e620008000a00 */
[----:B------:R-:W-:Y:S01]  /*0450*/  ISETP.NE.U32.AND P4, PT, RZ, UR6, PT ;  /* 0x00000006ff007c0c */ /* 0x000fe2000bf85070 */
[----:B------:R-:W-:Y:S01]  /*0460*/  @P1 VIADD R8, R8, -UR10 ;  /* 0x8000000a08081c36 */ /* 0x000fe20008000000 */
[----:B------:R-:W2:Y:S01]  /*0470*/  S2UR UR11, SR_CTAID.Y ;  /* 0x00000000000b79c3 */ /* 0x000ea20000002600 */
[----:B------:R-:W-:Y:S01]  /*0480*/  @P5 IADD3 R2, PT, PT, R2, 0x1, RZ ;  /* 0x0000000102025810 */ /* 0x000fe20007ffe0ff */
[----:B------:R-:W-:Y:S01]  /*0490*/  @P1 VIADD R4, R4, 0x1 ;  /* 0x0000000104041836 */ /* 0x000fe20000000000 */
[----:B------:R-:W-:Y:S01]  /*04a0*/  @P0 IADD3 R7, PT, PT, R7, -UR7, RZ ;  /* 0x8000000707070c10 */ /* 0x000fe2000fffe0ff */
[----:B------:R-:W-:Y:S01]  /*04b0*/  IMAD R5, R5, R10, RZ ;  /* 0x0000000a05057224 */ /* 0x000fe200078e02ff */
[----:B------:R-:W-:Y:S01]  /*04c0*/  ISETP.GE.U32.AND P6, PT, R8, UR10, PT ;  /* 0x0000000a08007c0c */ /* 0x000fe2000bfc6070 */
[----:B------:R-:W3:Y:S01]  /*04d0*/  LDCU.64 UR8, c[0x0][0x358] ;  /* 0x00006b00ff0877ac */ /* 0x000ee20008000a00 */
[----:B------:R-:W-:-:S02]  /*04e0*/  ISETP.GE.U32.AND P3, PT, R7, UR7, PT ;  /* 0x0000000707007c0c */ /* 0x000fc4000bf66070 */
[----:B------:R-:W-:Y:S02]  /*04f0*/  @P2 IADD3 R2, PT, PT, R2, 0x1, RZ ;  /* 0x0000000102022810 */ /* 0x000fe40007ffe0ff */
[----:B------:R-:W-:Y:S02]  /*0500*/  ISETP.NE.U32.AND P2, PT, RZ, UR10, PT ;  /* 0x0000000aff007c0c */ /* 0x000fe4000bf45070 */
[----:B------:R-:W-:Y:S02]  /*0510*/  ISETP.NE.U32.AND P5, PT, RZ, UR7, PT ;  /* 0x00000007ff007c0c */ /* 0x000fe4000bfa5070 */
[----:B------:R-:W-:Y:S01]  /*0520*/  @!P4 LOP3.LUT R2, RZ, UR6, RZ, 0x33, !PT ;  /* 0x00000006ff02cc12 */ /* 0x000fe2000f8e33ff */
[----:B-1----:R-:W-:Y:S01]  /*0530*/  UIADD3 UR4, UP0, UPT, UR4, 0x8, URZ ;  /* 0x0000000804047890 */ /* 0x002fe2000ff1e0ff */
[----:B------:R-:W-:Y:S02]  /*0540*/  @P0 IADD3 R3, PT, PT, R3, 0x1, RZ ;  /* 0x0000000103030810 */ /* 0x000fe40007ffe0ff */
[----:B------:R-:W-:Y:S01]  /*0550*/  SHF.R.U32.HI R8, RZ, 0x2, R2 ;  /* 0x00000002ff087819 */ /* 0x000fe20000011602 */
[----:B------:R-:W-:Y:S01]  /*0560*/  UIADD3.X UR5, UPT, UPT, URZ, UR5, URZ, UP0, !UPT ;  /* 0x00000005ff057290 */ /* 0x000fe200087fe4ff */
[----:B------:R-:W-:Y:S01]  /*0570*/  @P6 IADD3 R4, PT, PT, R4, 0x1, RZ ;  /* 0x0000000104046810 */ /* 0x000fe20007ffe0ff */
[----:B------:R-:W-:Y:S01]  /*0580*/  IMAD.U32 R12, RZ, RZ, UR4 ;  /* 0x00000004ff0c7e24 */ /* 0x000fe2000f8e00ff */
[----:B------:R-:W-:Y:S01]  /*0590*/  SHF.L.U32 R10, R8, 0x2, RZ ;  /* 0x00000002080a7819 */ /* 0x000fe200000006ff */
[----:B--2---:R-:W-:Y:S01]  /*05a0*/  IMAD R8, R2, UR11, RZ ;  /* 0x0000000b02087c24 */ /* 0x004fe2000f8e02ff */
[----:B------:R-:W-:Y:S01]  /*05b0*/  @!P2 LOP3.LUT R4, RZ, UR10, RZ, 0x33, !PT ;  /* 0x0000000aff04ac12 */ /* 0x000fe2000f8e33ff */
[----:B------:R-:W-:Y:S01]  /*05c0*/  UMOV UR4, URZ ;  /* 0x000000ff00047c82 */ /* 0x000fe20008000000 */
[----:B------:R-:W-:-:S02]  /*05d0*/  @P3 IADD3 R3, PT, PT, R3, 0x1, RZ ;  /* 0x0000000103033810 */ /* 0x000fc40007ffe0ff */
[----:B------:R-:W-:Y:S01]  /*05e0*/  @!P5 LOP3.LUT R3, RZ, UR7, RZ, 0x33, !PT ;  /* 0x00000007ff03dc12 */ /* 0x000fe2000f8e33ff */
[----:B0-----:R-:W-:Y:S01]  /*05f0*/  IMAD R9, R4, R9, RZ ;  /* 0x0000000904097224 */ /* 0x001fe200078e02ff */
[C---:B------:R-:W-:Y:S02]  /*0600*/  LOP3.LUT R6, R2.reuse, 0x3, RZ, 0xc0, !PT ;  /* 0x0000000302067812 */ /* 0x040fe400078ec0ff */
[----:B------:R-:W-:Y:S02]  /*0610*/  LOP3.LUT R7, R2, 0x7ffffffc, RZ, 0xc0, !PT ;  /* 0x7ffffffc02077812 */ /* 0x000fe400078ec0ff */
[----:B------:R-:W-:Y:S02]  /*0620*/  LOP3.LUT R10, R10, 0x7ffffffc, RZ, 0xc0, !PT ;  /* 0x7ffffffc0a0a7812 */ /* 0x000fe400078ec0ff */
[----:B---3--:R-:W-:-:S07]  /*0630*/  MOV R13, UR5 ;  /* 0x00000005000d7c02 */ /* 0x008fce0008000f00 */
.L_x_14:
[----:B------:R-:W-:-:S13]  /*0640*/  ISETP.GE.AND P0, PT, R3, 0x1, PT ;  /* 0x000000010300780c */ /* 0x000fda0003f06270 */
[----:B0123--:R-:W-:Y:S05]  /*0650*/  @!P0 BRA `(.L_x_4) ;  /* 0x0000000c00308947 */ /* 0x00ffea0003800000 */
[----:B------:R-:W0:Y:S01]  /*0660*/  S2R R11, SR_CTAID.X ;  /* 0x00000000000b7919 */ /* 0x000e220000002500 */
[----:B------:R-:W1:Y:S01]  /*0670*/  LDCU UR7, c[0x0][0x39c] ;  /* 0x00007380ff0777ac */ /* 0x000e620008000800 */
[----:B------:R-:W2:Y:S01]  /*0680*/  S2R R24, SR_TID.X ;  /* 0x0000000000187919 */ /* 0x000ea20000002100 */
[----:B------:R-:W1:Y:S01]  /*0690*/  LDCU UR10, c[0x0][0x394] ;  /* 0x00007280ff0a77ac */ /* 0x000e620008000800 */
[----:B------:R-:W3:Y:S01]  /*06a0*/  LDCU UR6, c[0x0][0x3a0] ;  /* 0x00007400ff0677ac */ /* 0x000ee20008000800 */
[----:B-1----:R-:W-:-:S04]  /*06b0*/  UIMAD UR5, UR10, UR7, URZ ;  /* 0x000000070a0572a4 */ /* 0x002fc8000f8e02ff */
[----:B---3--:R-:W-:Y:S01]  /*06c0*/  UIMAD UR5, UR5, UR6, URZ ;  /* 0x00000006050572a4 */ /* 0x008fe2000f8e02ff */
[----:B0-----:R-:W-:-:S04]  /*06d0*/  IMAD R11, R0, R11, UR4 ;  /* 0x00000004000b7e24 */ /* 0x001fc8000f8e020b */
[C---:B------:R-:W-:Y:S02]  /*06e0*/  IMAD R14, R11.reuse, UR10, R8 ;  /* 0x0000000a0b0e7c24 */ /* 0x040fe4000f8e0208 */
[----:B------:R-:W-:Y:S01]  /*06f0*/  IMAD R11, R11, UR5, RZ ;  /* 0x000000050b0b7c24 */ /* 0x000fe2000f8e02ff */
[----:B------:R-:W-:Y:S01]  /*0700*/  UMOV UR5, URZ ;  /* 0x000000ff00057c82 */ /* 0x000fe20008000000 */
[----:B------:R-:W-:-:S04]  /*0710*/  IMAD R14, R14, UR7, RZ ;  /* 0x000000070e0e7c24 */ /* 0x000fc8000f8e02ff */
[----:B--2---:R-:W-:-:S07]  /*0720*/  IMAD R24, R3, R24, R14 ;  /* 0x0000001803187224 */ /* 0x004fce00078e020e */
.L_x_13:
[----:B------:R-:W-:-:S13]  /*0730*/  ISETP.GE.AND P0, PT, R4, 0x1, PT ;  /* 0x000000010400780c */ /* 0x000fda0003f06270 */
[----:B0123--:R-:W-:Y:S05]  /*0740*/  @!P0 BRA `(.L_x_5) ;  /* 0x0000000800e88947 */ /* 0x00ffea0003800000 */
[----:B------:R-:W0:Y:S01]  /*0750*/  S2R R14, SR_TID.X ;  /* 0x00000000000e7919 */ /* 0x000e220000002100 */
[----:B------:R-:W1:Y:S01]  /*0760*/  LDCU UR6, c[0x0][0x39c] ;  /* 0x00007380ff0677ac */ /* 0x000e620008000800 */
[----:B------:R-:W2:Y:S01]  /*0770*/  S2R R15, SR_CTAID.X ;  /* 0x00000000000f7919 */ /* 0x000ea20000002500 */
[----:B------:R-:W3:Y:S01]  /*0780*/  LDCU UR7, c[0x0][0x3a0] ;  /* 0x00007400ff0777ac */ /* 0x000ee20008000800 */
[----:B0-----:R-:W-:Y:S02]  /*0790*/  IMAD R25, R3, R14, RZ ;  /* 0x0000000e03197224 */ /* 0x001fe400078e02ff */
[----:B--2---:R-:W-:-:S04]  /*07a0*/  IMAD R14, R0, R15, UR4 ;  /* 0x00000004000e7e24 */ /* 0x004fc8000f8e020f */
[----:B-1----:R-:W-:Y:S01]  /*07b0*/  IMAD R14, R14, UR6, R25 ;  /* 0x000000060e0e7c24 */ /* 0x002fe2000f8e0219 */
[----:B------:R-:W-:Y:S01]  /*07c0*/  IADD3 R25, PT, PT, R25, UR5, RZ ;  /* 0x0000000519197c10 */ /* 0x000fe2000fffe0ff */
[----:B------:R-:W-:-:S03]  /*07d0*/  UMOV UR6, URZ ;  /* 0x000000ff00067c82 */ /* 0x000fc60008000000 */
[----:B------:R-:W-:-:S05]  /*07e0*/  IADD3 R14, PT, PT, R14, UR5, RZ ;  /* 0x000000050e0e7c10 */ /* 0x000fca000fffe0ff */
[----:B---3--:R-:W-:-:S07]  /*07f0*/  IMAD R26, R14, UR7, R9 ;  /* 0x000000070e1a7c24 */ /* 0x008fce000f8e0209 */
.L_x_12:
[----:B------:R-:W-:-:S13]  /*0800*/  ISETP.GE.AND P0, PT, R2, 0x1, PT ;  /* 0x000000010200780c */ /* 0x000fda0003f06270 */
[----:B0123--:R-:W-:Y:S05]  /*0810*/  @!P0 BRA `(.L_x_6) ;  /* 0x0000000800a88947 */ /* 0x00ffea0003800000 */
[----:B------:R-:W-:Y:S01]  /*0820*/  ISETP.GE.U32.AND P0, PT, R2, 0x4, PT ;  /* 0x000000040200780c */ /* 0x000fe20003f06070 */
[----:B------:R-:W-:-:S12]  /*0830*/  IMAD.MOV.U32 R21, RZ, RZ, RZ ;  /* 0x000000ffff157224 */ /* 0x000fd800078e00ff */
[----:B------:R-:W-:Y:S05]  /*0840*/  @!P0 BRA `(.L_x_7) ;  /* 0x0000000800308947 */ /* 0x000fea0003800000 */
[----:B------:R-:W0:Y:S01]  /*0850*/  LDCU UR10, c[0x0][0x3a0] ;  /* 0x00007400ff0a77ac */ /* 0x000e220008000800 */
[----:B------:R-:W-:Y:S01]  /*0860*/  IADD3 R15, PT, PT, -R10, RZ, RZ ;  /* 0x000000ff0a0f7210 */ /* 0x000fe20007ffe1ff */
[----:B------:R-:W-:Y:S01]  /*0870*/  IMAD.MOV R28, RZ, RZ, -R10 ;  /* 0x000000ffff1c7224 */ /* 0x000fe200078e0a0a */
[----:B------:R-:W-:Y:S01]  /*0880*/  IADD3 R14, PT, PT, R24, UR5, RZ ;  /* 0x00000005180e7c10 */ /* 0x000fe2000fffe0ff */
[----:B------:R-:W1:Y:S01]  /*0890*/  LDCU UR7, c[0x0][0x394] ;  /* 0x00007280ff0777ac */ /* 0x000e620008000800 */
[----:B------:R-:W-:Y:S02]  /*08a0*/  ISETP.GE.AND P0, PT, R15, RZ, PT ;  /* 0x000000ff0f00720c */ /* 0x000fe40003f06270 */
[----:B------:R-:W-:Y:S01]  /*08b0*/  IADD3 R27, PT, PT, R26, UR6, RZ ;  /* 0x000000061a1b7c10 */ /* 0x000fe2000fffe0ff */
[----:B0-----:R-:W-:-:S04]  /*08c0*/  IMAD R14, R14, UR10, R9 ;  /* 0x0000000a0e0e7c24 */ /* 0x001fc8000f8e0209 */
[----:B-1----:R-:W-:Y:S01]  /*08d0*/  IMAD R27, R27, UR7, R8 ;  /* 0x000000071b1b7c24 */ /* 0x002fe2000f8e0208 */
[----:B------:R-:W-:-:S05]  /*08e0*/  IADD3 R29, PT, PT, R14, UR6, RZ ;  /* 0x000000060e1d7c10 */ /* 0x000fca000fffe0ff */
[----:B------:R-:W-:Y:S05]  /*08f0*/  @P0 BRA `(.L_x_8) ;  /* 0x0000000400b40947 */ /* 0x000fea0003800000 */
[----:B------:R-:W-:Y:S02]  /*0900*/  IADD3 R14, PT, PT, -R28, RZ, RZ ;  /* 0x000000ff1c0e7210 */ /* 0x000fe40007ffe1ff */
[----:B------:R-:W-:Y:S02]  /*0910*/  PLOP3.LUT P0, PT, PT, PT, PT, 0x80, 0x8 ;  /* 0x000000000008781c */ /* 0x000fe40003f0f070 */
[----:B------:R-:W-:-:S13]  /*0920*/  ISETP.GT.AND P1, PT, R14, 0xc, PT ;  /* 0x0000000c0e00780c */ /* 0x000fda0003f24270 */
[----:B------:R-:W-:Y:S05]  /*0930*/  @!P1 BRA `(.L_x_9) ;  /* 0x0000000400089947 */ /* 0x000fea0003800000 */
[----:B------:R-:W-:-:S13]  /*0940*/  PLOP3.LUT P0, PT, PT, PT, PT, 0x8, 0x80 ;  /* 0x000000000080781c */ /* 0x000fda0003f0e170 */
.L_x_10:
[----:B------:R-:W-:Y:S01]  /*0950*/  IMAD.WIDE R16, R27, 0x4, R12 ;  /* 0x000000041b107825 */ /* 0x000fe200078e020c */
[----:B-1----:R-:W0:Y:S04]  /*0960*/  LDC.64 R14, c[0x0][0x388] ;  /* 0x0000e200ff0e7b82 */ /* 0x002e280000000a00 */
[----:B------:R-:W2:Y:S01]  /*0970*/  LDG.E R23, desc[UR8][R16.64+-0x8] ;  /* 0xfffff80810177981 */ /* 0x000ea2000c1e1900 */
[----:B0-----:R-:W-:-:S05]  /*0980*/  IMAD.WIDE R20, R29, 0x4, R14 ;  /* 0x000000041d147825 */ /* 0x001fca00078e020e */
[----:B--2---:R0:W-:Y:S04]  /*0990*/  STG.E desc[UR8][R20.64], R23 ;  /* 0x0000001714007986 */ /* 0x0041e8000c101908 */
[----:B------:R-:W2:Y:S01]  /*09a0*/  LDG.E R22, desc[UR8][R16.64+-0x4] ;  /* 0xfffffc0810167981 */ /* 0x000ea2000c1e1900 */
[----:B------:R-:W-:-:S05]  /*09b0*/  IMAD.WIDE R18, R5, 0x4, R20 ;  /* 0x0000000405127825 */ /* 0x000fca00078e0214 */
[----:B--2---:R1:W-:Y:S04]  /*09c0*/  STG.E desc[UR8][R18.64], R22 ;  /* 0x0000001612007986 */ /* 0x0043e8000c101908 */
[----:B0-----:R-:W2:Y:S01]  /*09d0*/  LDG.E R21, desc[UR8][R16.64] ;  /* 0x0000000810157981 */ /* 0x001ea2000c1e1900 */
[----:B-1----:R-:W-:-:S05]  /*09e0*/  IMAD.WIDE R18, R5, 0x4, R18 ;  /* 0x0000000405127825 */ /* 0x002fca00078e0212 */
[----:B--2---:R0:W-:Y:S04]  /*09f0*/  STG.E desc[UR8][R18.64], R21 ;  /* 0x0000001512007986 */ /* 0x0041e8000c101908 */
[----:B------:R-:W2:Y:S01]  /*0a00*/  LDG.E R17, desc[UR8][R16.64+0x4] ;  /* 0x0000040810117981 */ /* 0x000ea2000c1e1900 */
[----:B------:R-:W-:Y:S01]  /*0a10*/  IADD3 R20, PT, PT, R27, 0x4, RZ ;  /* 0x000000041b147810 */ /* 0x000fe20007ffe0ff */
[----:B------:R-:W-:-:S04]  /*0a20*/  IMAD.WIDE R22, R5, 0x4, R18 ;  /* 0x0000000405167825 */ /* 0x000fc800078e0212 */
[----:B0-----:R-:W-:Y:S01]  /*0a30*/  IMAD.WIDE R20, R20, 0x4, R12 ;  /* 0x0000000414147825 */ /* 0x001fe200078e020c */
[----:B--2---:R0:W-:Y:S04]  /*0a40*/  STG.E desc[UR8][R22.64], R17 ;  /* 0x0000001116007986 */ /* 0x0041e8000c101908 */
[----:B0-----:R-:W2:Y:S01]  /*0a50*/  LDG.E R23, desc[UR8][R20.64+-0x8] ;  /* 0xfffff80814177981 */ /* 0x001ea2000c1e1900 */
[----:B------:R-:W-:-:S04]  /*0a60*/  IMAD R29, R5, 0x4, R29 ;  /* 0x00000004051d7824 */ /* 0x000fc800078e021d */
[----:B------:R-:W-:-:S05]  /*0a70*/  IMAD.WIDE R16, R29, 0x4, R14 ;  /* 0x000000041d107825 */ /* 0x000fca00078e020e */
[----:B--2---:R0:W-:Y:S04]  /*0a80*/  STG.E desc[UR8][R16.64], R23 ;  /* 0x0000001710007986 */ /* 0x0041e8000c101908 */
[----:B------:R-:W2:Y:S01]  /*0a90*/  LDG.E R22, desc[UR8][R20.64+-0x4] ;  /* 0xfffffc0814167981 */ /* 0x000ea2000c1e1900 */
[----:B0-----:R-:W-:-:S05]  /*0aa0*/  IMAD.WIDE R16, R5, 0x4, R16 ;  /* 0x0000000405107825 */ /* 0x001fca00078e0210 */
[----:B--2---:R0:W-:Y:S04]  /*0ab0*/  STG.E desc[UR8][R16.64], R22 ;  /* 0x0000001610007986 */ /* 0x0041e8000c101908 */
[----:B------:R-:W2:Y:S01]  /*0ac0*/  LDG.E R23, desc[UR8][R20.64] ;  /* 0x0000000814177981 */ /* 0x000ea2000c1e1900 */
[----:B------:R-:W-:Y:S01]  /*0ad0*/  IMAD.WIDE R18, R5, 0x4, R16 ;  /* 0x0000000405127825 */ /* 0x000fe200078e0210 */
[----:B0-----:R-:W-:-:S04]  /*0ae0*/  IADD3 R22, PT, PT, R27, 0x8, RZ ;  /* 0x000000081b167810 */ /* 0x001fc80007ffe0ff */
[----:B--2---:R0:W-:Y:S04]  /*0af0*/  STG.E desc[UR8][R18.64], R23 ;  /* 0x0000001712007986 */ /* 0x0041e8000c101908 */
[----:B------:R-:W2:Y:S01]  /*0b00*/  LDG.E R17, desc[UR8][R20.64+0x4] ;  /* 0x0000040814117981 */ /* 0x000ea2000c1e1900 */
[----:B0-----:R-:W-:-:S04]  /*0b10*/  IMAD.WIDE R18, R5, 0x4, R18 ;  /* 0x0000000405127825 */ /* 0x001fc800078e0212 */
[----:B------:R-:W-:Y:S01]  /*0b20*/  IMAD.WIDE R22, R22, 0x4, R12 ;  /* 0x0000000416167825 */ /* 0x000fe200078e020c */
[----:B--2---:R0:W-:Y:S04]  /*0b30*/  STG.E desc[UR8][R18.64], R17 ;  /* 0x0000001112007986 */ /* 0x0041e8000c101908 */
[----:B0-----:R-:W2:Y:S01]  /*0b40*/  LDG.E R19, desc[UR8][R22.64+-0x8] ;  /* 0xfffff80816137981 */ /* 0x001ea2000c1e1900 */
[----:B------:R-:W-:-:S05]  /*0b50*/  LEA R29, R5, R29, 0x2 ;  /* 0x0000001d051d7211 */ /* 0x000fca00078e10ff */
[----:B------:R-:W-:-:S05]  /*0b60*/  IMAD.WIDE R16, R29, 0x4, R14 ;  /* 0x000000041d107825 */ /* 0x000fca00078e020e */
        /* <DEDUP_REMOVED lines=12> */
[----:B------:R-:W2:Y:S01]  /*0c30*/  LDG.E R22, desc[UR8][R16.64+-0x8] ;  /* 0xfffff80810167981 */ /* 0x000ea2000c1e1900 */
[----:B------:R-:W-:-:S04]  /*0c40*/  IMAD R29, R5, 0x4, R29 ;  /* 0x00000004051d7824 */ /* 0x000fc800078e021d */
[----:B------:R-:W-:-:S05]  /*0c50*/  IMAD.WIDE R14, R29, 0x4, R14 ;  /* 0x000000041d0e7825 */ /* 0x000fca00078e020e */
[----:B--2---:R1:W-:Y:S04]  /*0c60*/  STG.E desc[UR8][R14.64], R22 ;  /* 0x000000160e007986 */ /* 0x0043e8000c101908 */
[----:B0-----:R-:W2:Y:S01]  /*0c70*/  LDG.E R23, desc[UR8][R16.64+-0x4] ;  /* 0xfffffc0810177981 */ /* 0x001ea2000c1e1900 */
[----:B------:R-:W-:-:S05]  /*0c80*/  IMAD.WIDE R20, R5, 0x4, R14 ;  /* 0x0000000405147825 */ /* 0x000fca00078e020e */
[----:B--2---:R0:W-:Y:S04]  /*0c90*/  STG.E desc[UR8][R20.64], R23 ;  /* 0x0000001714007986 */ /* 0x0041e8000c101908 */
[----:B-1----:R-:W2:Y:S01]  /*0ca0*/  LDG.E R22, desc[UR8][R16.64] ;  /* 0x0000000810167981 */ /* 0x002ea2000c1e1900 */
[----:B------:R-:W-:Y:S01]  /*0cb0*/  IMAD.WIDE R14, R5, 0x4, R20 ;  /* 0x00000004050e7825 */ /* 0x000fe200078e0214 */
[----:B------:R-:W-:-:S04]  /*0cc0*/  IADD3 R28, PT, PT, R28, 0x10, RZ ;  /* 0x000000101c1c7810 */ /* 0x000fc80007ffe0ff */
[----:B------:R-:W-:Y:S01]  /*0cd0*/  ISETP.GE.AND P1, PT, R28, -0xc, PT ;  /* 0xfffffff41c00780c */ /* 0x000fe20003f26270 */
[----:B--2---:R1:W-:Y:S04]  /*0ce0*/  STG.E desc[UR8][R14.64], R22 ;  /* 0x000000160e007986 */ /* 0x0043e8000c101908 */
[----:B0-----:R-:W2:Y:S01]  /*0cf0*/  LDG.E R21, desc[UR8][R16.64+0x4] ;  /* 0x0000040810157981 */ /* 0x001ea2000c1e1900 */
[----:B------:R-:W-:Y:S01]  /*0d00*/  IMAD.WIDE R18, R5, 0x4, R14 ;  /* 0x0000000405127825 */ /* 0x000fe200078e020e */
[----:B------:R-:W-:Y:S02]  /*0d10*/  IADD3 R27, PT, PT, R27, 0x10, RZ ;  /* 0x000000101b1b7810 */ /* 0x000fe40007ffe0ff */
[----:B------:R-:W-:Y:S02]  /*0d20*/  LEA R29, R5, R29, 0x2 ;  /* 0x0000001d051d7211 */ /* 0x000fe400078e10ff */
[----:B--2---:R1:W-:Y:S02]  /*0d30*/  STG.E desc[UR8][R18.64], R21 ;  /* 0x0000001512007986 */ /* 0x0043e4000c101908 */
[----:B------:R-:W-:Y:S05]  /*0d40*/  @!P1 BRA `(.L_x_10) ;  /* 0xfffffffc00009947 */ /* 0x000fea000383ffff */
[----:B-1----:R-:W-:-:S07]  /*0d50*/  IMAD.MOV.U32 R21, RZ, RZ, R7 ;  /* 0x000000ffff157224 */ /* 0x002fce00078e0007 */
.L_x_9:
[----:B------:R-:W-:-:S04]  /*0d60*/  IADD3 R14, PT, PT, -R28, RZ, RZ ;  /* 0x000000ff1c0e7210 */ /* 0x000fc80007ffe1ff */
[----:B------:R-:W-:-:S13]  /*0d70*/  ISETP.GT.AND P1, PT, R14, 0x4, PT ;  /* 0x000000040e00780c */ /* 0x000fda0003f24270 */
[----:B------:R-:W-:Y:S05]  /*0d80*/  @!P1 BRA `(.L_x_11) ;  /* 0x0000000000889947 */ /* 0x000fea0003800000 */
[----:B------:R-:W-:Y:S01]  /*0d90*/  IMAD.WIDE R16, R27, 0x4, R12 ;  /* 0x000000041b107825 */ /* 0x000fe200078e020c */
[----:B------:R-:W0:Y:S04]  /*0da0*/  LDC.64 R14, c[0x0][0x388] ;  /* 0x0000e200ff0e7b82 */ /* 0x000e280000000a00 */
        /* <DEDUP_REMOVED lines=10> */
[----:B------:R-:W-:-:S05]  /*0e50*/  IADD3 R23, PT, PT, R27, 0x4, RZ ;  /* 0x000000041b177810 */ /* 0x000fca0007ffe0ff */
[----:B------:R-:W-:-:S04]  /*0e60*/  IMAD.WIDE R22, R23, 0x4, R12 ;  /* 0x0000000417167825 */ /* 0x000fc800078e020c */
[----:B0-----:R-:W-:-:S05]  /*0e70*/  IMAD.WIDE R20, R5, 0x4, R18 ;  /* 0x0000000405147825 */ /* 0x001fca00078e0212 */
        /* <DEDUP_REMOVED lines=8> */
[----:B------:R-:W2:Y:S01]  /*0f00*/  LDG.E R17, desc[UR8][R22.64] ;  /* 0x0000000816117981 */ /* 0x000ea2000c1e1900 */
[----:B0-----:R-:W-:-:S05]  /*0f10*/  IMAD.WIDE R14, R5, 0x4, R18 ;  /* 0x00000004050e7825 */ /* 0x001fca00078e0212 */
[----:B--2---:R0:W-:Y:S04]  /*0f20*/  STG.E desc[UR8][R14.64], R17 ;  /* 0x000000110e007986 */ /* 0x0041e8000c101908 */
[----:B-1----:R-:W2:Y:S01]  /*0f30*/  LDG.E R19, desc[UR8][R22.64+0x4] ;  /* 0x0000040816137981 */ /* 0x002ea2000c1e1900 */
[----:B------:R-:W-:Y:S01]  /*0f40*/  PLOP3.LUT P0, PT, PT, PT, PT, 0x8, 0x80 ;  /* 0x000000000080781c */ /* 0x000fe20003f0e170 */
[----:B------:R-:W-:Y:S01]  /*0f50*/  VIADD R28, R28, 0x8 ;  /* 0x000000081c1c7836 */ /* 0x000fe20000000000 */
[----:B------:R-:W-:Y:S02]  /*0f60*/  MOV R21, R7 ;  /* 0x0000000700157202 */ /* 0x000fe40000000f00 */
[----:B------:R-:W-:Y:S02]  /*0f70*/  IADD3 R27, PT, PT, R27, 0x8, RZ ;  /* 0x000000081b1b7810 */ /* 0x000fe40007ffe0ff */
[C---:B------:R-:W-:Y:S01]  /*0f80*/  LEA R29, R5.reuse, R29, 0x2 ;  /* 0x0000001d051d7211 */ /* 0x040fe200078e10ff */
[----:B0-----:R-:W-:-:S05]  /*0f90*/  IMAD.WIDE R16, R5, 0x4, R14 ;  /* 0x0000000405107825 */ /* 0x001fca00078e020e */
[----:B--2---:R0:W-:Y:S02]  /*0fa0*/  STG.E desc[UR8][R16.64], R19 ;  /* 0x0000001310007986 */ /* 0x0041e4000c101908 */
.L_x_11:
[----:B------:R-:W-:-:S13]  /*0fb0*/  ISETP.NE.OR P0, PT, R28, RZ, P0 ;  /* 0x000000ff1c00720c */ /* 0x000fda0000705670 */
[----:B------:R-:W-:Y:S05]  /*0fc0*/  @!P0 BRA `(.L_x_7) ;  /* 0x0000000000508947 */ /* 0x000fea0003800000 */
.L_x_8:
[----:B0-----:R-:W-:Y:S01]  /*0fd0*/  IMAD.WIDE R16, R27, 0x4, R12 ;  /* 0x000000041b107825 */ /* 0x001fe200078e020c */
[----:B--2---:R-:W0:Y:S04]  /*0fe0*/  LDC.64 R20, c[0x0][0x388] ;  /* 0x0000e200ff147b82 */ /* 0x004e280000000a00 */
[----:B------:R-:W2:Y:S01]  /*0ff0*/  LDG.E R15, desc[UR8][R16.64+-0x8] ;  /* 0xfffff808100f7981 */ /* 0x000ea2000c1e1900 */
[----:B0-----:R-:W-:-:S05]  /*1000*/  IMAD.WIDE R20, R29, 0x4, R20 ;  /* 0x000000041d147825 */ /* 0x001fca00078e0214 */
[----:B--2---:R0:W-:Y:S04]  /*1010*/  STG.E desc[UR8][R20.64], R15 ;  /* 0x0000000f14007986 */ /* 0x0041e8000c101908 */
[----:B------:R-:W2:Y:S01]  /*1020*/  LDG.E R23, desc[UR8][R16.64+-0x4] ;  /* 0xfffffc0810177981 */ /* 0x000ea2000c1e1900 */
[----:B------:R-:W-:-:S05]  /*1030*/  IMAD.WIDE R18, R5, 0x4, R20 ;  /* 0x0000000405127825 */ /* 0x000fca00078e0214 */
[----:B--2---:R1:W-:Y:S04]  /*1040*/  STG.E desc[UR8][R18.64], R23 ;  /* 0x0000001712007986 */ /* 0x0043e8000c101908 */
[----:B0-----:R-:W2:Y:S01]  /*1050*/  LDG.E R21, desc[UR8][R16.64] ;  /* 0x0000000810157981 */ /* 0x001ea2000c1e1900 */
[----:B------:R-:W-:-:S04]  /*1060*/  IMAD.WIDE R14, R5, 0x4, R18 ;  /* 0x00000004050e7825 */ /* 0x000fc800078e0212 */
[----:B------:R-:W-:-:S05]  /*1070*/  VIADD R28, R28, 0x4 ;  /* 0x000000041c1c7836 */ /* 0x000fca0000000000 */
[----:B------:R-:W-:Y:S01]  /*1080*/  ISETP.NE.AND P0, PT, R28, RZ, PT ;  /* 0x000000ff1c00720c */ /* 0x000fe20003f05270 */
[----:B--2---:R2:W-:Y:S04]  /*1090*/  STG.E desc[UR8][R14.64], R21 ;  /* 0x000000150e007986 */ /* 0x0045e8000c101908 */
[----:B-1----:R-:W3:Y:S01]  /*10a0*/  LDG.E R19, desc[UR8][R16.64+0x4] ;  /* 0x0000040810137981 */ /* 0x002ee2000c1e1900 */
[----:B------:R-:W-:Y:S01]  /*10b0*/  IMAD.WIDE R22, R5, 0x4, R14 ;  /* 0x0000000405167825 */ /* 0x000fe200078e020e */
[----:B------:R-:W-:Y:S02]  /*10c0*/  IADD3 R27, PT, PT, R27, 0x4, RZ ;  /* 0x000000041b1b7810 */ /* 0x000fe40007ffe0ff */
[----:B------:R-:W-:Y:S02]  /*10d0*/  LEA R29, R5, R29, 0x2 ;  /* 0x0000001d051d7211 */ /* 0x000fe400078e10ff */
[----:B---3--:R2:W-:Y:S02]  /*10e0*/  STG.E desc[UR8][R22.64], R19 ;  /* 0x0000001316007986 */ /* 0x0085e4000c101908 */
[----:B------:R-:W-:Y:S05]  /*10f0*/  @P0 BRA `(.L_x_8) ;  /* 0xfffffffc00b40947 */ /* 0x000fea000383ffff */
[----:B--2---:R-:W-:-:S07]  /*1100*/  MOV R21, R7 ;  /* 0x0000000700157202 */ /* 0x004fce0000000f00 */
.L_x_7:
[----:B------:R-:W-:-:S13]  /*1110*/  ISETP.NE.AND P0, PT, R6, RZ, PT ;  /* 0x000000ff0600720c */ /* 0x000fda0003f05270 */
[----:B------:R-:W-:Y:S05]  /*1120*/  @!P0 BRA `(.L_x_6) ;  /* 0x0000000000648947 */ /* 0x000fea0003800000 */
[----:B------:R-:W1:Y:S01]  /*1130*/  LDCU UR7, c[0x0][0x3a0] ;  /* 0x00007400ff0777ac */ /* 0x000e620008000800 */
[----:B0-----:R-:W0:Y:S01]  /*1140*/  LDC.64 R16, c[0x0][0x380] ;  /* 0x0000e000ff107b82 */ /* 0x001e220000000a00 */
[----:B------:R-:W-:Y:S01]  /*1150*/  VIADD R14, R9, UR6 ;  /* 0x00000006090e7c36 */ /* 0x000fe20008000000 */
[----:B------:R-:W-:Y:S01]  /*1160*/  IADD3 R20, PT, PT, R8, R21, RZ ;  /* 0x0000001508147210 */ /* 0x000fe20007ffe0ff */
[----:B------:R-:W2:Y:S02]  /*1170*/  LDCU UR10, c[0x0][0x394] ;  /* 0x00007280ff0a77ac */ /* 0x000ea40008000800 */
[----:B-1----:R-:W-:-:S04]  /*1180*/  IMAD R18, R25, UR7, R14 ;  /* 0x0000000719127c24 */ /* 0x002fc8000f8e020e */
[----:B--2---:R-:W-:-:S05]  /*1190*/  IMAD R15, R18, UR10, R11 ;  /* 0x0000000a120f7c24 */ /* 0x004fca000f8e020b */
[----:B------:R-:W-:-:S05]  /*11a0*/  IADD3 R15, PT, PT, R20, R15, RZ ;  /* 0x0000000f140f7210 */ /* 0x000fca0007ffe0ff */
[----:B0-----:R-:W-:Y:S02]  /*11b0*/  IMAD.WIDE R16, R15, 0x4, R16 ;  /* 0x000000040f107825 */ /* 0x001fe400078e0210 */
[----:B------:R-:W0:Y:S03]  /*11c0*/  LDC.64 R14, c[0x0][0x388] ;  /* 0x0000e200ff0e7b82 */ /* 0x000e260000000a00 */
[----:B------:R-:W2:Y:S01]  /*11d0*/  LDG.E R19, desc[UR8][R16.64] ;  /* 0x0000000810137981 */ /* 0x000ea2000c1e1900 */
[----:B------:R-:W-:Y:S02]  /*11e0*/  IADD3 R18, PT, PT, R11, R18, RZ ;  /* 0x000000120b127210 */ /* 0x000fe40007ffe0ff */
[----:B------:R-:W-:-:S03]  /*11f0*/  ISETP.NE.AND P0, PT, R6, 0x1, PT ;  /* 0x000000010600780c */ /* 0x000fc60003f05270 */
[----:B------:R-:W-:-:S04]  /*1200*/  IMAD R21, R5, R20, R18 ;  /* 0x0000001405157224 */ /* 0x000fc800078e0212 */
[----:B0-----:R-:W-:-:S05]  /*1210*/  IMAD.WIDE R14, R21, 0x4, R14 ;  /* 0x00000004150e7825 */ /* 0x001fca00078e020e */
[----:B--2---:R1:W-:Y:S01]  /*1220*/  STG.E desc[UR8][R14.64], R19 ;  /* 0x000000130e007986 */ /* 0x0043e2000c101908 */
[----:B------:R-:W-:Y:S05]  /*1230*/  @!P0 BRA `(.L_x_6) ;  /* 0x0000000000208947 */ /* 0x000fea0003800000 */
[----:B-1----:R-:W2:Y:S01]  /*1240*/  LDG.E R19, desc[UR8][R16.64+0x4] ;  /* 0x0000040810137981 */ /* 0x002ea2000c1e1900 */
[----:B------:R-:W-:Y:S01]  /*1250*/  ISETP.NE.AND P0, PT, R6, 0x2, PT ;  /* 0x000000020600780c */ /* 0x000fe20003f05270 */
[----:B------:R-:W-:-:S05]  /*1260*/  IMAD.WIDE R14, R5, 0x4, R14 ;  /* 0x00000004050e7825 */ /* 0x000fca00078e020e */
[----:B--2---:R2:W-:Y:S07]  /*1270*/  STG.E desc[UR8][R14.64], R19 ;  /* 0x000000130e007986 */ /* 0x0045ee000c101908 */
[----:B------:R-:W-:Y:S05]  /*1280*/  @!P0 BRA `(.L_x_6) ;  /* 0x00000000000c8947 */ /* 0x000fea0003800000 */
[----:B------:R-:W3:Y:S01]  /*1290*/  LDG.E R17, desc[UR8][R16.64+0x8] ;  /* 0x0000080810117981 */ /* 0x000ee2000c1e1900 */
[----:B--2---:R-:W-:-:S05]  /*12a0*/  IMAD.WIDE R14, R5, 0x4, R14 ;  /* 0x00000004050e7825 */ /* 0x004fca00078e020e */
[----:B---3--:R3:W-:Y:S02]  /*12b0*/  STG.E desc[UR8][R14.64], R17 ;  /* 0x000000110e007986 */ /* 0x0087e4000c101908 */
.L_x_6:
[----:B------:R-:W-:-:S06]  /*12c0*/  UIADD3 UR6, UPT, UPT, UR6, 0x1, URZ ;  /* 0x0000000106067890 */ /* 0x000fcc000fffe0ff */
[----:B------:R-:W-:-:S13]  /*12d0*/  ISETP.NE.AND P0, PT, R4, UR6, PT ;  /* 0x0000000604007c0c */ /* 0x000fda000bf05270 */
[----:B------:R-:W-:Y:S05]  /*12e0*/  @P0 BRA `(.L_x_12) ;  /* 0xfffffff400440947 */ /* 0x000fea000383ffff */
.L_x_5:
[----:B------:R-:W-:-:S06]  /*12f0*/  UIADD3 UR5, UPT, UPT, UR5, 0x1, URZ ;  /* 0x0000000105057890 */ /* 0x000fcc000fffe0ff */
[----:B------:R-:W-:-:S13]  /*1300*/  ISETP.NE.AND P0, PT, R3, UR5, PT ;  /* 0x0000000503007c0c */ /* 0x000fda000bf05270 */
[----:B------:R-:W-:Y:S05]  /*1310*/  @P0 BRA `(.L_x_13) ;  /* 0xfffffff400040947 */ /* 0x000fea000383ffff */
.L_x_4:
[----:B------:R-:W-:-:S06]  /*1320*/  UIADD3 UR4, UPT, UPT, UR4, 0x1, URZ ;  /* 0x0000000104047890 */ /* 0x000fcc000fffe0ff */
[----:B------:R-:W-:-:S13]  /*1330*/  ISETP.NE.AND P0, PT, R0, UR4, PT ;  /* 0x0000000400007c0c */ /* 0x000fda000bf05270 */
[----:B------:R-:W-:Y:S05]  /*1340*/  @P0 BRA `(.L_x_14) ;  /* 0xfffffff000bc0947 */ /* 0x000fea000383ffff */
[----:B------:R-:W-:Y:S05]  /*1350*/  EXIT ;  /* 0x000000000000794d */ /* 0x000fea0003800000 */
.L_x_15:
        /* <DEDUP_REMOVED lines=10> */
.L_x_39:


//--------------------- .text._Z18reshape_convkernelPfS_iii --------------------------
	.section	.text._Z18reshape_convkernelPfS_iii,"ax",@progbits
	.align	128
        .global         _Z18reshape_convkernelPfS_iii
        .type           _Z18reshape_convkernelPfS_iii,@function
        .size           _Z18reshape_convkernelPfS_iii,(.L_x_40 - _Z18reshape_convkernelPfS_iii)
        .other          _Z18reshape_convkernelPfS_iii,@"STO_CUDA_ENTRY STV_DEFAULT"
_Z18reshape_convkernelPfS_iii:
.text._Z18reshape_convkernelPfS_iii:
[----:B------:R-:W-:Y:S01]  /*0000*/  LDC R1, c[0x0][0x37c] ;  /* 0x0000df00ff017b82 */ /* 0x000fe20000000800 */
[----:B------:R-:W0:Y:S07]  /*0010*/  LDCU UR4, c[0x0][0x370] ;  /* 0x00006e00ff0477ac */ /* 0x000e2e0008000800 */
[----:B------:R-:W1:Y:S01]  /*0020*/  LDC.64 R6, c[0x0][0x390] ;  /* 0x0000e400ff067b82 */ /* 0x000e620000000a00 */
[----:B------:R-:W2:Y:S01]  /*0030*/  LDCU UR6, c[0x0][0x360] ;  /* 0x00006c00ff0677ac */ /* 0x000ea20008000800 */
[----:B0-----:R-:W0:Y:S01]  /*0040*/  I2F.U32.RP R4, UR4 ;  /* 0x0000000400047d06 */ /* 0x001e220008209000 */
[----:B------:R-:W-:-:S07]  /*0050*/  ISETP.NE.U32.AND P2, PT, RZ, UR4, PT ;  /* 0x00000004ff007c0c */ /* 0x000fce000bf45070 */
[----:B0-----:R-:W0:Y:S02]  /*0060*/  MUFU.RCP R4, R4 ;  /* 0x0000000400047308 */ /* 0x001e240000001000 */
[----:B0-----:R-:W-:-:S06]  /*0070*/  IADD3 R2, PT, PT, R4, 0xffffffe, RZ ;  /* 0x0ffffffe04027810 */ /* 0x001fcc0007ffe0ff */
[----:B--2---:R-:W0:Y:S08]  /*0080*/  I2F.U32.RP R4, UR6 ;  /* 0x0000000600047d06 */ /* 0x004e300008209000 */
[----:B------:R2:W3:Y:S08]  /*0090*/  F2I.FTZ.U32.TRUNC.NTZ R3, R2 ;  /* 0x0000000200037305 */ /* 0x0004f0000021f000 */
[----:B0-----:R-:W0:Y:S01]  /*00a0*/  MUFU.RCP R4, R4 ;  /* 0x0000000400047308 */ /* 0x001e220000001000 */
[----:B--2---:R-:W-:Y:S01]  /*00b0*/  HFMA2 R2, -RZ, RZ, 0, 0 ;  /* 0x00000000ff027431 */ /* 0x004fe200000001ff */
[----:B---3--:R-:W-:-:S05]  /*00c0*/  IADD3 R5, PT, PT, RZ, -R3, RZ ;  /* 0x80000003ff057210 */ /* 0x008fca0007ffe0ff */
[----:B------:R-:W-:-:S04]  /*00d0*/  IMAD R5, R5, UR4, RZ ;  /* 0x0000000405057c24 */ /* 0x000fc8000f8e02ff */
[----:B------:R-:W-:-:S06]  /*00e0*/  IMAD.HI.U32 R3, R3, R5, R2 ;  /* 0x0000000503037227 */ /* 0x000fcc00078e0002 */
[----:B-1----:R-:W-:-:S05]  /*00f0*/  IMAD.HI.U32 R0, R3, R6, RZ ;  /* 0x0000000603007227 */ /* 0x002fca00078e00ff */
[----:B------:R-:W-:-:S05]  /*0100*/  IADD3 R3, PT, PT, -R0, RZ, RZ ;  /* 0x000000ff00037210 */ /* 0x000fca0007ffe1ff */
[----:B------:R-:W-:-:S05]  /*0110*/  IMAD R2, R3, UR4, R6 ;  /* 0x0000000403027c24 */ /* 0x000fca000f8e0206 */
[----:B------:R-:W-:-:S13]  /*0120*/  ISETP.GE.U32.AND P0, PT, R2, UR4, PT ;  /* 0x0000000402007c0c */ /* 0x000fda000bf06070 */
[----:B------:R-:W-:Y:S02]  /*0130*/  @P0 IADD3 R2, PT, PT, R2, -UR4, RZ ;  /* 0x8000000402020c10 */ /* 0x000fe4000fffe0ff */
[----:B------:R-:W-:Y:S02]  /*0140*/  @P0 IADD3 R0, PT, PT, R0, 0x1, RZ ;  /* 0x0000000100000810 */ /* 0x000fe40007ffe0ff */
[----:B------:R-:W-:Y:S02]  /*0150*/  ISETP.GE.U32.AND P1, PT, R2, UR4, PT ;  /* 0x0000000402007c0c */ /* 0x000fe4000bf26070 */
[----:B0-----:R-:W-:-:S04]  /*0160*/  IADD3 R2, PT, PT, R4, 0xffffffe, RZ ;  /* 0x0ffffffe04027810 */ /* 0x001fc80007ffe0ff */
[----:B------:R-:W0:Y:S07]  /*0170*/  F2I.FTZ.U32.TRUNC.NTZ R3, R2 ;  /* 0x0000000200037305 */ /* 0x000e2e000021f000 */
[----:B------:R-:W-:Y:S02]  /*0180*/  @P1 IADD3 R0, PT, PT, R0, 0x1, RZ ;  /* 0x0000000100001810 */ /* 0x000fe40007ffe0ff */
[----:B------:R-:W-:-:S04]  /*0190*/  @!P2 LOP3.LUT R0, RZ, UR4, RZ, 0x33, !PT ;  /* 0x00000004ff00ac12 */ /* 0x000fc8000f8e33ff */
[----:B------:R-:W-:Y:S02]  /*01a0*/  ISETP.GE.AND P0, PT, R0, 0x1, PT ;  /* 0x000000010000780c */ /* 0x000fe40003f06270 */
[----:B0-----:R-:W-:-:S11]  /*01b0*/  IADD3 R5, PT, PT, RZ, -R3, RZ ;  /* 0x80000003ff057210 */ /* 0x001fd60007ffe0ff */
[----:B------:R-:W-:Y:S05]  /*01c0*/  @!P0 EXIT ;  /* 0x000000000000894d */ /* 0x000fea0003800000 */
[----:B------:R-:W0:Y:S01]  /*01d0*/  LDC R9, c[0x0][0x398] ;  /* 0x0000e600ff097b82 */ /* 0x000e220000000800 */
[----:B------:R-:W-:Y:S01]  /*01e0*/  MOV R2, RZ ;  /* 0x000000ff00027202 */ /* 0x000fe20000000f00 */
[----:B------:R-:W-:-:S04]  /*01f0*/  IMAD R5, R5, UR6, RZ ;  /* 0x0000000605057c24 */ /* 0x000fc8000f8e02ff */
[----:B------:R-:W-:-:S06]  /*0200*/  IMAD.HI.U32 R2, R3, R5, R2 ;  /* 0x0000000503027227 */ /* 0x000fcc00078e0002 */
[----:B------:R-:W-:-:S05]  /*0210*/  IMAD.HI.U32 R2, R2, R7, RZ ;  /* 0x0000000702027227 */ /* 0x000fca00078e00ff */
[----:B------:R-:W-:-:S05]  /*0220*/  IADD3 R4, PT, PT, -R2, RZ, RZ ;  /* 0x000000ff02047210 */ /* 0x000fca0007ffe1ff */
[----:B------:R-:W-:Y:S01]  /*0230*/  IMAD R7, R4, UR6, R7 ;  /* 0x0000000604077c24 */ /* 0x000fe2000f8e0207 */
[----:B0-----:R-:W-:-:S04]  /*0240*/  ISETP.GE.AND P1, PT, R9, 0x1, PT ;  /* 0x000000010900780c */ /* 0x001fc80003f26270 */
[----:B------:R-:W-:-:S09]  /*0250*/  ISETP.GE.U32.AND P0, PT, R7, UR6, PT ;  /* 0x0000000607007c0c */ /* 0x000fd2000bf06070 */
[----:B------:R-:W-:Y:S05]  /*0260*/  @!P1 EXIT ;  /* 0x000000000000994d */ /* 0x000fea0003800000 */
[----:B------:R-:W0:Y:S01]  /*0270*/  S2R R3, SR_CTAID.X ;  /* 0x0000000000037919 */ /* 0x000e220000002500 */
[----:B------:R-:W1:Y:S01]  /*0280*/  LDCU.64 UR4, c[0x0][0x380] ;  /* 0x00007000ff0477ac */ /* 0x000e620008000a00 */
[----:B------:R-:W-:Y:S01]  /*0290*/  @P0 IADD3 R7, PT, PT, R7, -UR6, RZ ;  /* 0x8000000607070c10 */ /* 0x000fe2000fffe0ff */
[----:B------:R-:W-:Y:S01]  /*02a0*/  IMAD R6, R6, R9, RZ ;  /* 0x0000000906067224 */ /* 0x000fe200078e02ff */
[----:B------:R-:W-:Y:S01]  /*02b0*/  ISETP.NE.U32.AND P3, PT, RZ, UR6, PT ;  /* 0x00000006ff007c0c */ /* 0x000fe2000bf65070 */
[----:B------:R-:W2:Y:S01]  /*02c0*/  LDCU.64 UR10, c[0x0][0x358] ;  /* 0x00006b00ff0a77ac */ /* 0x000ea20008000a00 */
[----:B------:R-:W-:Y:S02]  /*02d0*/  ISETP.GE.U32.AND P2, PT, R7, UR6, PT ;  /* 0x0000000607007c0c */ /* 0x000fe4000bf46070 */
[C---:B------:R-:W-:Y:S02]  /*02e0*/  LOP3.LUT R4, R9.reuse, 0xf, RZ, 0xc0, !PT ;  /* 0x0000000f09047812 */ /* 0x040fe400078ec0ff */
[----:B------:R-:W-:-:S02]  /*02f0*/  LOP3.LUT R5, R9, 0x7, RZ, 0xc0, !PT ;  /* 0x0000000709057812 */ /* 0x000fc400078ec0ff */
[----:B------:R-:W-:Y:S02]  /*0300*/  IADD3 R7, PT, PT, R4, -0x1, RZ ;  /* 0xffffffff04077810 */ /* 0x000fe40007ffe0ff */
[----:B------:R-:W-:Y:S02]  /*0310*/  IADD3 R8, PT, PT, R5, -0x1, RZ ;  /* 0xffffffff05087810 */ /* 0x000fe40007ffe0ff */
[----:B------:R-:W-:Y:S02]  /*0320*/  @P0 IADD3 R2, PT, PT, R2, 0x1, RZ ;  /* 0x0000000102020810 */ /* 0x000fe40007ffe0ff */
[----:B------:R-:W-:Y:S01]  /*0330*/  ISETP.GE.U32.AND P1, PT, R7, 0x7, PT ;  /* 0x000000070700780c */ /* 0x000fe20003f26070 */
[----:B-1----:R-:W-:Y:S01]  /*0340*/  UIADD3 UR7, UP0, UPT, UR4, 0x20, URZ ;  /* 0x0000002004077890 */ /* 0x002fe2000ff1e0ff */
[----:B------:R-:W-:Y:S02]  /*0350*/  ISETP.GE.U32.AND P0, PT, R8, 0x3, PT ;  /* 0x000000030800780c */ /* 0x000fe40003f06070 */
[----:B------:R-:W-:Y:S01]  /*0360*/  @P2 IADD3 R2, PT, PT, R2, 0x1, RZ ;  /* 0x0000000102022810 */ /* 0x000fe20007ffe0ff */
[----:B------:R-:W-:Y:S01]  /*0370*/  UIADD3.X UR8, UPT, UPT, URZ, UR5, URZ, UP0, !UPT ;  /* 0x00000005ff087290 */ /* 0x000fe200087fe4ff */
[----:B------:R-:W-:Y:S01]  /*0380*/  @!P3 LOP3.LUT R2, RZ, UR6, RZ, 0x33, !PT ;  /* 0x00000006ff02bc12 */ /* 0x000fe2000f8e33ff */
[----:B------:R-:W-:Y:S01]  /*0390*/  UMOV UR4, URZ ;  /* 0x000000ff00047c82 */ /* 0x000fe20008000000 */
[----:B------:R-:W-:-:S02]  /*03a0*/  LOP3.LUT R7, R9, 0x7ffffff0, RZ, 0xc0, !PT ;  /* 0x7ffffff009077812 */ /* 0x000fc400078ec0ff */
[----:B--2---:R-:W-:-:S07]  /*03b0*/  LOP3.LUT R8, R9, 0x3, RZ, 0xc0, !PT ;  /* 0x0000000309087812 */ /* 0x004fce00078ec0ff */
.L_x_24:
[----:B------:R-:W-:-:S13]  /*03c0*/  ISETP.GT.AND P2, PT, R2, RZ, PT ;  /* 0x000000ff0200720c */ /* 0x000fda0003f44270 */
[----:B01234-:R-:W-:Y:S05]  /*03d0*/  @!P2 BRA `(.L_x_16) ;  /* 0x0000000800aca947 */ /* 0x01ffea0003800000 */
[----:B0-----:R-:W-:Y:S01]  /*03e0*/  IMAD R9, R0, R3, UR4 ;  /* 0x0000000400097e24 */ /* 0x001fe2000f8e0203 */
[----:B------:R-:W-:-:S06]  /*03f0*/  UMOV UR5, URZ ;  /* 0x000000ff00057c82 */ /* 0x000fcc0008000000 */
.L_x_23:
[----:B0-----:R-:W0:Y:S01]  /*0400*/  S2R R11, SR_TID.X ;  /* 0x00000000000b7919 */ /* 0x001e220000002100 */
[----:B-1----:R-:W1:Y:S01]  /*0410*/  LDCU UR6, c[0x0][0x398] ;  /* 0x00007300ff0677ac */ /* 0x002e620008000800 */
[----:B--2---:R-:W2:Y:S01]  /*0420*/  LDCU UR9, c[0x0][0x394] ;  /* 0x00007280ff0977ac */ /* 0x004ea20008000800 */
[----:B-1----:R-:W-:Y:S01]  /*0430*/  UIMAD UR6, UR6, UR6, URZ ;  /* 0x00000006060672a4 */ /* 0x002fe2000f8e02ff */
[----:B0-----:R-:W-:Y:S01]  /*0440*/  IMAD R10, R2, R11, UR5 ;  /* 0x00000005020a7e24 */ /* 0x001fe2000f8e020b */
[----:B------:R-:W-:-:S03]  /*0450*/  UIADD3 UR5, UPT, UPT, UR5, 0x1, URZ ;  /* 0x0000000105057890 */ /* 0x000fc6000fffe0ff */
[----:B--2---:R-:W-:Y:S02]  /*0460*/  IMAD R12, R9, UR9, R10 ;  /* 0x00000009090c7c24 */ /* 0x004fe4000f8e020a */
[----:B------:R-:W-:Y:S01]  /*0470*/  IMAD R11, R10, UR6, RZ ;  /* 0x000000060a0b7c24 */ /* 0x000fe2000f8e02ff */
[----:B------:R-:W-:Y:S01]  /*0480*/  ISETP.NE.AND P2, PT, R2, UR5, PT ;  /* 0x0000000502007c0c */ /* 0x000fe2000bf45270 */
[----:B------:R-:W-:Y:S01]  /*0490*/  IMAD R12, R12, UR6, RZ ;  /* 0x000000060c0c7c24 */ /* 0x000fe2000f8e02ff */
[----:B---34-:R-:W-:-:S11]  /*04a0*/  UMOV UR6, URZ ;  /* 0x000000ff00067c82 */ /* 0x018fd60008000000 */
.L_x_22:
[----:B0-----:R-:W0:Y:S01]  /*04b0*/  LDC R13, c[0x0][0x398] ;  /* 0x0000e600ff0d7b82 */ /* 0x001e220000000800 */
[----:B------:R-:W-:Y:S01]  /*04c0*/  HFMA2 R24, -RZ, RZ, 0, 0 ;  /* 0x00000000ff187431 */ /* 0x000fe200000001ff */
[C---:B0-----:R-:W-:Y:S01]  /*04d0*/  ISETP.GE.U32.AND P3, PT, R13.reuse, 0x10, PT ;  /* 0x000000100d00780c */ /* 0x041fe20003f66070 */
[----:B-1234-:R-:W-:-:S12]  /*04e0*/  IMAD R14, R13, UR6, R12 ;  /* 0x000000060d0e7c24 */ /* 0x01efd8000f8e020c */
[----:B------:R-:W-:Y:S05]  /*04f0*/  @!P3 BRA `(.L_x_17) ;  /* 0x0000000000fcb947 */ /* 0x000fea0003800000 */
[----:B------:R-:W-:Y:S01]  /*0500*/  IMAD R25, R10, R13, UR6 ;  /* 0x000000060a197e24 */ /* 0x000fe2000f8e020d */
[----:B------:R-:W-:Y:S02]  /*0510*/  MOV R24, R14 ;  /* 0x0000000e00187202 */ /* 0x000fe40000000f00 */
[----:B------:R-:W-:Y:S01]  /*0520*/  IADD3 R26, PT, PT, -R7, RZ, RZ ;  /* 0x000000ff071a7210 */ /* 0x000fe20007ffe1ff */
[----:B------:R-:W-:-:S07]  /*0530*/  IMAD R25, R6, R25, R9 ;  /* 0x0000001906197224 */ /* 0x000fce00078e0209 */
.L_x_18:
[----:B------:R-:W-:Y:S01]  /*0540*/  MOV R14, UR7 ;  /* 0x00000007000e7c02 */ /* 0x000fe20008000f00 */
[----:B0-----:R-:W0:Y:S01]  /*0550*/  LDC.64 R20, c[0x0][0x388] ;  /* 0x0000e200ff147b82 */ /* 0x001e220000000a00 */
[----:B------:R-:W-:-:S03]  /*0560*/  MOV R15, UR8 ;  /* 0x00000008000f7c02 */ /* 0x000fc60008000f00 */
[----:B------:R-:W-:-:S04]  /*0570*/  IMAD.WIDE R14, R24, 0x4, R14 ;  /* 0x00000004180e7825 */ /* 0x000fc800078e020e */
[----:B------:R-:W1:Y:S01]  /*0580*/  LDC R27, c[0x0][0x390] ;  /* 0x0000e400ff1b7b82 */ /* 0x000e620000000800 */
[----:B------:R-:W2:Y:S01]  /*0590*/  LDG.E R29, desc[UR10][R14.64+-0x20] ;  /* 0xffffe00a0e1d7981 */ /* 0x000ea2000c1e1900 */
[----:B0-----:R-:W-:-:S05]  /*05a0*/  IMAD.WIDE R20, R25, 0x4, R20 ;  /* 0x0000000419147825 */ /* 0x001fca00078e0214 */
[----:B--2---:R0:W-:Y:S04]  /*05b0*/  STG.E desc[UR10][R20.64], R29 ;  /* 0x0000001d14007986 */ /* 0x0041e8000c10190a */
[----:B------:R-:W2:Y:S01]  /*05c0*/  LDG.E R28, desc[UR10][R14.64+-0x1c] ;  /* 0xffffe40a0e1c7981 */ /* 0x000ea2000c1e1900 */
[----:B-1----:R-:W-:-:S05]  /*05d0*/  IMAD.WIDE R22, R27, 0x4, R20 ;  /* 0x000000041b167825 */ /* 0x002fca00078e0214 */
[----:B--2---:R-:W-:Y:S04]  /*05e0*/  STG.E desc[UR10][R22.64], R28 ;  /* 0x0000001c16007986 */ /* 0x004fe8000c10190a */
[----:B------:R-:W2:Y:S01]  /*05f0*/  LDG.E R19, desc[UR10][R14.64+-0x18] ;  /* 0xffffe80a0e137981 */ /* 0x000ea2000c1e1900 */
[----:B------:R-:W-:-:S05]  /*0600*/  IMAD.WIDE R16, R27, 0x4, R22 ;  /* 0x000000041b107825 */ /* 0x000fca00078e0216 */
[----:B--2---:R1:W-:Y:S04]  /*0610*/  STG.E desc[UR10][R16.64], R19 ;  /* 0x0000001310007986 */ /* 0x0043e8000c10190a */
[----:B0-----:R-:W2:Y:S01]  /*0620*/  LDG.E R29, desc[UR10][R14.64+-0x14] ;  /* 0xffffec0a0e1d7981 */ /* 0x001ea2000c1e1900 */
[----:B-1----:R-:W-:-:S05]  /*0630*/  IMAD.WIDE R18, R27, 0x4, R16 ;  /* 0x000000041b127825 */ /* 0x002fca00078e0210 */
[----:B--2---:R0:W-:Y:S04]  /*0640*/  STG.E desc[UR10][R18.64], R29 ;  /* 0x0000001d12007986 */ /* 0x0041e8000c10190a */
[----:B0-----:R-:W2:Y:S01]  /*0650*/  LDG.E R29, desc[UR10][R14.64+-0x10] ;  /* 0xfffff00a0e1d7981 */ /* 0x001ea2000c1e1900 */
[----:B------:R-:W-:-:S05]  /*0660*/  IMAD.WIDE R20, R27, 0x4, R18 ;  /* 0x000000041b147825 */ /* 0x000fca00078e0212 */
[----:B--2---:R-:W-:Y:S04]  /*0670*/  STG.E desc[UR10][R20.64], R29 ;  /* 0x0000001d14007986 */ /* 0x004fe8000c10190a */
[----:B------:R-:W2:Y:S01]  /*0680*/  LDG.E R28, desc[UR10][R14.64+-0xc] ;  /* 0xfffff40a0e1c7981 */ /* 0x000ea2000c1e1900 */
[----:B------:R-:W-:-:S05]  /*0690*/  IMAD.WIDE R22, R27, 0x4, R20 ;  /* 0x000000041b167825 */ /* 0x000fca00078e0214 */
[----:B--2---:R0:W-:Y:S04]  /*06a0*/  STG.E desc[UR10][R22.64], R28 ;  /* 0x0000001c16007986 */ /* 0x0041e8000c10190a */
[----:B0-----:R-:W2:Y:S01]  /*06b0*/  LDG.E R28, desc[UR10][R14.64+-0x8] ;  /* 0xfffff80a0e1c7981 */ /* 0x001ea2000c1e1900 */
[----:B------:R-:W-:-:S05]  /*06c0*/  IMAD.WIDE R16, R27, 0x4, R22 ;  /* 0x000000041b107825 */ /* 0x000fca00078e0216 */
[----:B--2---:R-:W-:Y:S04]  /*06d0*/  STG.E desc[UR10][R16.64], R28 ;  /* 0x0000001c10007986 */ /* 0x004fe8000c10190a */
[----:B------:R-:W2:Y:S01]  /*06e0*/  LDG.E R21, desc[UR10][R14.64+-0x4] ;  /* 0xfffffc0a0e157981 */ /* 0x000ea2000c1e1900 */
[----:B------:R-:W-:-:S05]  /*06f0*/  IMAD.WIDE R18, R27, 0x4, R16 ;  /* 0x000000041b127825 */ /* 0x000fca00078e0210 */
[----:B--2---:R0:W-:Y:S04]  /*0700*/  STG.E desc[UR10][R18.64], R21 ;  /* 0x0000001512007986 */ /* 0x0041e8000c10190a */
[----:B------:R-:W2:Y:S01]  /*0710*/  LDG.E R29, desc[UR10][R14.64] ;  /* 0x0000000a0e1d7981 */ /* 0x000ea2000c1e1900 */
[----:B0-----:R-:W-:-:S05]  /*0720*/  IMAD.WIDE R20, R27, 0x4, R18 ;  /* 0x000000041b147825 */ /* 0x001fca00078e0212 */
        /* <DEDUP_REMOVED lines=14> */
[----:B------:R-:W-:-:S05]  /*0810*/  IMAD.WIDE R22, R27, 0x4, R20 ;  /* 0x000000041b167825 */ /* 0x000fca00078e0214 */
[----:B--2---:R1:W-:Y:S04]  /*0820*/  STG.E desc[UR10][R22.64], R29 ;  /* 0x0000001d16007986 */ /* 0x0043e8000c10190a */
[----:B0-----:R-:W2:Y:S01]  /*0830*/  LDG.E R21, desc[UR10][R14.64+0x18] ;  /* 0x0000180a0e157981 */ /* 0x001ea2000c1e1900 */
[----:B------:R-:W-:Y:S01]  /*0840*/  IMAD.WIDE R16, R27, 0x4, R22 ;  /* 0x000000041b107825 */ /* 0x000fe200078e0216 */
[----:B------:R-:W-:-:S04]  /*0850*/  IADD3 R26, PT, PT, R26, 0x10, RZ ;  /* 0x000000101a1a7810 */ /* 0x000fc80007ffe0ff */
[----:B------:R-:W-:Y:S01]  /*0860*/  ISETP.NE.AND P3, PT, R26, RZ, PT ;  /* 0x000000ff1a00720c */ /* 0x000fe20003f65270 */
[----:B--2---:R0:W-:Y:S04]  /*0870*/  STG.E desc[UR10][R16.64], R21 ;  /* 0x0000001510007986 */ /* 0x0041e8000c10190a */
[----:B-1----:R-:W2:Y:S01]  /*0880*/  LDG.E R23, desc[UR10][R14.64+0x1c] ;  /* 0x00001c0a0e177981 */ /* 0x002ea2000c1e1900 */
[C---:B------:R-:W-:Y:S01]  /*0890*/  IMAD.WIDE R18, R27.reuse, 0x4, R16 ;  /* 0x000000041b127825 */ /* 0x040fe200078e0210 */
[----:B------:R-:W-:Y:S02]  /*08a0*/  LEA R25, R27, R25, 0x4 ;  /* 0x000000191b197211 */ /* 0x000fe400078e20ff */
[----:B------:R-:W-:Y:S02]  /*08b0*/  IADD3 R24, PT, PT, R24, 0x10, RZ ;  /* 0x0000001018187810 */ /* 0x000fe40007ffe0ff */
[----:B--2---:R0:W-:Y:S02]  /*08c0*/  STG.E desc[UR10][R18.64], R23 ;  /* 0x0000001712007986 */ /* 0x0041e4000c10190a */
[----:B------:R-:W-:Y:S05]  /*08d0*/  @P3 BRA `(.L_x_18) ;  /* 0xfffffffc00183947 */ /* 0x000fea000383ffff */
[----:B------:R-:W-:-:S07]  /*08e0*/  MOV R24, R7 ;  /* 0x0000000700187202 */ /* 0x000fce0000000f00 */
.L_x_17:
[----:B------:R-:W-:-:S13]  /*08f0*/  ISETP.NE.AND P3, PT, R4, RZ, PT ;  /* 0x000000ff0400720c */ /* 0x000fda0003f65270 */
[----:B------:R-:W-:Y:S05]  /*0900*/  @!P3 BRA `(.L_x_19) ;  /* 0x000000040050b947 */ /* 0x000fea0003800000 */
[----:B------:R-:W-:Y:S01]  /*0910*/  ISETP.NE.AND P3, PT, R5, RZ, PT ;  /* 0x000000ff0500720c */ /* 0x000fe20003f65270 */
[----:B------:R-:W-:-:S12]  /*0920*/  @!P1 BRA `(.L_x_20) ;  /* 0x0000000000889947 */ /* 0x000fd80003800000 */
[----:B0-----:R-:W0:Y:S01]  /*0930*/  LDC.64 R16, c[0x0][0x380] ;  /* 0x0000e000ff107b82 */ /* 0x001e220000000a00 */
[----:B------:R-:W-:-:S05]  /*0940*/  IMAD R15, R13, UR6, R12 ;  /* 0x000000060d0f7c24 */ /* 0x000fca000f8e020c */
[----:B------:R-:W-:Y:S02]  /*0950*/  IADD3 R15, PT, PT, R15, R24, RZ ;  /* 0x000000180f0f7210 */ /* 0x000fe40007ffe0ff */
[----:B------:R-:W1:Y:S03]  /*0960*/  LDC R25, c[0x0][0x390] ;  /* 0x0000e400ff197b82 */ /* 0x000e660000000800 */
[----:B0-----:R-:W-:-:S05]  /*0970*/  IMAD.WIDE R16, R15, 0x4, R16 ;  /* 0x000000040f107825 */ /* 0x001fca00078e0210 */
[----:B------:R-:W0:Y:S01]  /*0980*/  LDC.64 R14, c[0x0][0x388] ;  /* 0x0000e200ff0e7b82 */ /* 0x000e220000000a00 */
[----:B------:R-:W2:Y:S01]  /*0990*/  LDG.E R27, desc[UR10][R16.64] ;  /* 0x0000000a101b7981 */ /* 0x000ea2000c1e1900 */
[----:B------:R-:W-:-:S05]  /*09a0*/  IMAD R19, R13, UR6, R11 ;  /* 0x000000060d137c24 */ /* 0x000fca000f8e020b */
[----:B------:R-:W-:-:S05]  /*09b0*/  IADD3 R18, PT, PT, R19, R24, RZ ;  /* 0x0000001813127210 */ /* 0x000fca0007ffe0ff */
[----:B-1----:R-:W-:-:S04]  /*09c0*/  IMAD R21, R18, R25, R9 ;  /* 0x0000001912157224 */ /* 0x002fc800078e0209 */
[----:B0-----:R-:W-:-:S05]  /*09d0*/  IMAD.WIDE R20, R21, 0x4, R14 ;  /* 0x0000000415147825 */ /* 0x001fca00078e020e */
[----:B--2---:R0:W-:Y:S04]  /*09e0*/  STG.E desc[UR10][R20.64], R27 ;  /* 0x0000001b14007986 */ /* 0x0041e8000c10190a */
[----:B------:R-:W2:Y:S01]  /*09f0*/  LDG.E R29, desc[UR10][R16.64+0x4] ;  /* 0x0000040a101d7981 */ /* 0x000ea2000c1e1900 */
[----:B------:R-:W-:-:S05]  /*0a00*/  IMAD.WIDE R18, R25, 0x4, R20 ;  /* 0x0000000419127825 */ /* 0x000fca00078e0214 */
[----:B--2---:R-:W-:Y:S04]  /*0a10*/  STG.E desc[UR10][R18.64], R29 ;  /* 0x0000001d12007986 */ /* 0x004fe8000c10190a */
[----:B------:R-:W2:Y:S01]  /*0a20*/  LDG.E R26, desc[UR10][R16.64+0x8] ;  /* 0x0000080a101a7981 */ /* 0x000ea2000c1e1900 */
[----:B------:R-:W-:-:S05]  /*0a30*/  IMAD.WIDE R14, R25, 0x4, R18 ;  /* 0x00000004190e7825 */ /* 0x000fca00078e0212 */
[----:B--2---:R-:W-:Y:S04]  /*0a40*/  STG.E desc[UR10][R14.64], R26 ;  /* 0x0000001a0e007986 */ /* 0x004fe8000c10190a */
[----:B------:R-:W2:Y:S01]  /*0a50*/  LDG.E R28, desc[UR10][R16.64+0xc] ;  /* 0x00000c0a101c7981 */ /* 0x000ea2000c1e1900 */
[----:B------:R-:W-:-:S05]  /*0a60*/  IMAD.WIDE R22, R25, 0x4, R14 ;  /* 0x0000000419167825 */ /* 0x000fca00078e020e */
[----:B--2---:R-:W-:Y:S04]  /*0a70*/  STG.E desc[UR10][R22.64], R28 ;  /* 0x0000001c16007986 */ /* 0x004fe8000c10190a */
[----:B0-----:R-:W2:Y:S01]  /*0a80*/  LDG.E R27, desc[UR10][R16.64+0x10] ;  /* 0x0000100a101b7981 */ /* 0x001ea2000c1e1900 */
[----:B------:R-:W-:-:S05]  /*0a90*/  IMAD.WIDE R20, R25, 0x4, R22 ;  /* 0x0000000419147825 */ /* 0x000fca00078e0216 */
[----:B--2---:R0:W-:Y:S04]  /*0aa0*/  STG.E desc[UR10][R20.64], R27 ;  /* 0x0000001b14007986 */ /* 0x0041e8000c10190a */
[----:B0-----:R-:W2:Y:S01]  /*0ab0*/  LDG.E R27, desc[UR10][R16.64+0x14] ;  /* 0x0000140a101b7981 */ /* 0x001ea2000c1e1900 */
[----:B------:R-:W-:-:S05]  /*0ac0*/  IMAD.WIDE R18, R25, 0x4, R20 ;  /* 0x0000000419127825 */ /* 0x000fca00078e0214 */
[----:B--2---:R1:W-:Y:S04]  /*0ad0*/  STG.E desc[UR10][R18.64], R27 ;  /* 0x0000001b12007986 */ /* 0x0043e8000c10190a */
[----:B------:R-:W2:Y:S01]  /*0ae0*/  LDG.E R29, desc[UR10][R16.64+0x18] ;  /* 0x0000180a101d7981 */ /* 0x000ea2000c1e1900 */
[----:B------:R-:W-:-:S05]  /*0af0*/  IMAD.WIDE R14, R25, 0x4, R18 ;  /* 0x00000004190e7825 */ /* 0x000fca00078e0212 */
[----:B--2---:R1:W-:Y:S04]  /*0b00*/  STG.E desc[UR10][R14.64], R29 ;  /* 0x0000001d0e007986 */ /* 0x0043e8000c10190a */
[----:B------:R-:W2:Y:S01]  /*0b10*/  LDG.E R26, desc[UR10][R16.64+0x1c] ;  /* 0x00001c0a101a7981 */ /* 0x000ea2000c1e1900 */
[----:B------:R-:W-:Y:S01]  /*0b20*/  IMAD.WIDE R22, R25, 0x4, R14 ;  /* 0x0000000419167825 */ /* 0x000fe200078e020e */
[----:B------:R-:W-:-:S04]  /*0b30*/  IADD3 R24, PT, PT, R24, 0x8, RZ ;  /* 0x0000000818187810 */ /* 0x000fc80007ffe0ff */
[----:B--2---:R1:W-:Y:S03]  /*0b40*/  STG.E desc[UR10][R22.64], R26 ;  /* 0x0000001a16007986 */ /* 0x0043e6000c10190a */
.L_x_20:
[----:B------:R-:W-:Y:S05]  /*0b50*/  @!P3 BRA `(.L_x_19) ;  /* 0x0000000000bcb947 */ /* 0x000fea0003800000 */
[----:B------:R-:W-:Y:S01]  /*0b60*/  ISETP.NE.AND P3, PT, R8, RZ, PT ;  /* 0x000000ff0800720c */ /* 0x000fe20003f65270 */
[----:B------:R-:W-:-:S12]  /*0b70*/  @!P0 BRA `(.L_x_21) ;  /* 0x0000000000588947 */ /* 0x000fd80003800000 */
[----:B0-----:R-:W0:Y:S01]  /*0b80*/  LDC.64 R16, c[0x0][0x380] ;  /* 0x0000e000ff107b82 */ /* 0x001e220000000a00 */
[----:B-1----:R-:W-:-:S05]  /*0b90*/  IMAD R15, R13, UR6, R12 ;  /* 0x000000060d0f7c24 */ /* 0x002fca000f8e020c */
[----:B------:R-:W-:Y:S02]  /*0ba0*/  IADD3 R15, PT, PT, R15, R24, RZ ;  /* 0x000000180f0f7210 */ /* 0x000fe40007ffe0ff */
[----:B------:R-:W1:Y:S08]  /*0bb0*/  LDC R23, c[0x0][0x390] ;  /* 0x0000e400ff177b82 */ /* 0x000e700000000800 */
[----:B------:R-:W2:Y:S01]  /*0bc0*/  LDC.64 R20, c[0x0][0x388] ;  /* 0x0000e200ff147b82 */ /* 0x000ea20000000a00 */
[----:B0-----:R-:W-:-:S05]  /*0bd0*/  IMAD.WIDE R16, R15, 0x4, R16 ;  /* 0x000000040f107825 */ /* 0x001fca00078e0210 */
[----:B------:R-:W3:Y:S01]  /*0be0*/  LDG.E R25, desc[UR10][R16.64] ;  /* 0x0000000a10197981 */ /* 0x000ee2000c1e1900 */
[----:B------:R-:W-:-:S05]  /*0bf0*/  IMAD R15, R13, UR6, R11 ;  /* 0x000000060d0f7c24 */ /* 0x000fca000f8e020b */
[----:B------:R-:W-:-:S05]  /*0c00*/  IADD3 R14, PT, PT, R15, R24, RZ ;  /* 0x000000180f0e7210 */ /* 0x000fca0007ffe0ff */
[----:B-1----:R-:W-:-:S04]  /*0c10*/  IMAD R15, R14, R23, R9 ;  /* 0x000000170e0f7224 */ /* 0x002fc800078e0209 */
[----:B--2---:R-:W-:-:S05]  /*0c20*/  IMAD.WIDE R20, R15, 0x4, R20 ;  /* 0x000000040f147825 */ /* 0x004fca00078e0214 */
[----:B---3--:R2:W-:Y:S04]  /*0c30*/  STG.E desc[UR10][R20.64], R25 ;  /* 0x0000001914007986 */ /* 0x0085e8000c10190a */
[----:B------:R-:W3:Y:S01]  /*0c40*/  LDG.E R27, desc[UR10][R16.64+0x4] ;  /* 0x0000040a101b7981 */ /* 0x000ee2000c1e1900 */
[----:B------:R-:W-:-:S05]  /*0c50*/  IMAD.WIDE R18, R23, 0x4, R20 ;  /* 0x0000000417127825 */ /* 0x000fca00078e0214 */
[----:B---3--:R2:W-:Y:S04]  /*0c60*/  STG.E desc[UR10][R18.64], R27 ;  /* 0x0000001b12007986 */ /* 0x0085e8000c10190a */
[----:B------:R-:W3:Y:S01]  /*0c70*/  LDG.E R29, desc[UR10][R16.64+0x8] ;  /* 0x0000080a101d7981 */ /* 0x000ee2000c1e1900 */
[----:B------:R-:W-:-:S05]  /*0c80*/  IMAD.WIDE R14, R23, 0x4, R18 ;  /* 0x00000004170e7825 */ /* 0x000fca00078e0212 */
[----:B---3--:R2:W-:Y:S04]  /*0c90*/  STG.E desc[UR10][R14.64], R29 ;  /* 0x0000001d0e007986 */ /* 0x0085e8000c10190a */
[----:B------:R-:W3:Y:S01]  /*0ca0*/  LDG.E R26, desc[UR10][R16.64+0xc] ;  /* 0x00000c0a101a7981 */ /* 0x000ee2000c1e1900 */
[----:B------:R-:W-:Y:S01]  /*0cb0*/  IMAD.WIDE R22, R23, 0x4, R14 ;  /* 0x0000000417167825 */ /* 0x000fe200078e020e */
[----:B------:R-:W-:-:S04]  /*0cc0*/  IADD3 R24, PT, PT, R24, 0x4, RZ ;  /* 0x0000000418187810 */ /* 0x000fc80007ffe0ff */
[----:B---3--:R2:W-:Y:S03]  /*0cd0*/  STG.E desc[UR10][R22.64], R26 ;  /* 0x0000001a16007986 */ /* 0x0085e6000c10190a */
.L_x_21:
[----:B------:R-:W-:Y:S05]  /*0ce0*/  @!P3 BRA `(.L_x_19) ;  /* 0x000000000058b947 */ /* 0x000fea0003800000 */
[----:B0-----:R-:W0:Y:S01]  /*0cf0*/  LDC.64 R16, c[0x0][0x380] ;  /* 0x0000e000ff107b82 */ /* 0x001e220000000a00 */
[----:B-12---:R-:W-:-:S05]  /*0d00*/  IMAD R15, R13, UR6, R12 ;  /* 0x000000060d0f7c24 */ /* 0x006fca000f8e020c */
[----:B------:R-:W-:Y:S02]  /*0d10*/  IADD3 R15, PT, PT, R15, R24, RZ ;  /* 0x000000180f0f7210 */ /* 0x000fe40007ffe0ff */
[----:B------:R-:W1:Y:S03]  /*0d20*/  LDC R23, c[0x0][0x390] ;  /* 0x0000e400ff177b82 */ /* 0x000e660000000800 */
[----:B0-----:R-:W-:-:S05]  /*0d30*/  IMAD.WIDE R16, R15, 0x4, R16 ;  /* 0x000000040f107825 */ /* 0x001fca00078e0210 */
[----:B------:R-:W0:Y:S01]  /*0d40*/  LDC.64 R14, c[0x0][0x388] ;  /* 0x0000e200ff0e7b82 */ /* 0x000e220000000a00 */
[----:B------:R-:W2:Y:S01]  /*0d50*/  LDG.E R19, desc[UR10][R16.64] ;  /* 0x0000000a10137981 */ /* 0x000ea2000c1e1900 */
[----:B------:R-:W-:Y:S01]  /*0d60*/  IMAD R21, R13, UR6, R11 ;  /* 0x000000060d157c24 */ /* 0x000fe2000f8e020b */
[----:B------:R-:W-:-:S04]  /*0d70*/  ISETP.NE.AND P3, PT, R8, 0x1, PT ;  /* 0x000000010800780c */ /* 0x000fc80003f65270 */
[----:B------:R-:W-:-:S05]  /*0d80*/  IADD3 R18, PT, PT, R21, R24, RZ ;  /* 0x0000001815127210 */ /* 0x000fca0007ffe0ff */
[----:B-1----:R-:W-:-:S04]  /*0d90*/  IMAD R21, R18, R23, R9 ;  /* 0x0000001712157224 */ /* 0x002fc800078e0209 */
[----:B0-----:R-:W-:-:S05]  /*0da0*/  IMAD.WIDE R14, R21, 0x4, R14 ;  /* 0x00000004150e7825 */ /* 0x001fca00078e020e */
[----:B--2---:R3:W-:Y:S01]  /*0db0*/  STG.E desc[UR10][R14.64], R19 ;  /* 0x000000130e007986 */ /* 0x0047e2000c10190a */
[----:B------:R-:W-:Y:S05]  /*0dc0*/  @!P3 BRA `(.L_x_19) ;  /* 0x000000000020b947 */ /* 0x000fea0003800000 */
[----:B---3--:R-:W2:Y:S01]  /*0dd0*/  LDG.E R19, desc[UR10][R16.64+0x4] ;  /* 0x0000040a10137981 */ /* 0x008ea2000c1e1900 */
[----:B------:R-:W-:Y:S01]  /*0de0*/  ISETP.NE.AND P3, PT, R8, 0x2, PT ;  /* 0x000000020800780c */ /* 0x000fe20003f65270 */
[----:B------:R-:W-:-:S05]  /*0df0*/  IMAD.WIDE R14, R23, 0x4, R14 ;  /* 0x00000004170e7825 */ /* 0x000fca00078e020e */
[----:B--2---:R4:W-:Y:S07]  /*0e00*/  STG.E desc[UR10][R14.64], R19 ;  /* 0x000000130e007986 */ /* 0x0049ee000c10190a */
[----:B------:R-:W-:Y:S05]  /*0e10*/  @!P3 BRA `(.L_x_19) ;  /* 0x00000000000cb947 */ /* 0x000fea0003800000 */
[----:B------:R-:W2:Y:S01]  /*0e20*/  LDG.E R17, desc[UR10][R16.64+0x8] ;  /* 0x0000080a10117981 */ /* 0x000ea2000c1e1900 */
[----:B----4-:R-:W-:-:S05]  /*0e30*/  IMAD.WIDE R14, R23, 0x4, R14 ;  /* 0x00000004170e7825 */ /* 0x010fca00078e020e */
[----:B--2---:R0:W-:Y:S02]  /*0e40*/  STG.E desc[UR10][R14.64], R17 ;  /* 0x000000110e007986 */ /* 0x0041e4000c10190a */
.L_x_19:
[----:B------:R-:W-:-:S06]  /*0e50*/  UIADD3 UR6, UPT, UPT, UR6, 0x1, URZ ;  /* 0x0000000106067890 */ /* 0x000fcc000fffe0ff */
[----:B------:R-:W-:-:S13]  /*0e60*/  ISETP.NE.AND P3, PT, R13, UR6, PT ;  /* 0x000000060d007c0c */ /* 0x000fda000bf65270 */
[----:B------:R-:W-:Y:S05]  /*0e70*/  @P3 BRA `(.L_x_22) ;  /* 0xfffffff4008c3947 */ /* 0x000fea000383ffff */
[----:B------:R-:W-:Y:S05]  /*0e80*/  @P2 BRA `(.L_x_23) ;  /* 0xfffffff4005c2947 */ /* 0x000fea000383ffff */
.L_x_16:
[----:B------:R-:W-:-:S06]  /*0e90*/  UIADD3 UR4, UPT, UPT, UR4, 0x1, URZ ;  /* 0x0000000104047890 */ /* 0x000fcc000fffe0ff */
[----:B------:R-:W-:-:S13]  /*0ea0*/  ISETP.NE.AND P2, PT, R0, UR4, PT ;  /* 0x0000000400007c0c */ /* 0x000fda000bf45270 */
[----:B------:R-:W-:Y:S05]  /*0eb0*/  @!P2 EXIT ;  /* 0x000000000000a94d */ /* 0x000fea0003800000 */
[----:B------:R-:W-:Y:S05]  /*0ec0*/  BRA `(.L_x_24) ;  /* 0xfffffff4003c7947 */ /* 0x000fea000383ffff */
.L_x_25:
        /* <DEDUP_REMOVED lines=11> */
.L_x_40:


//--------------------- .text._Z12im2colkernelPfS_iiiii --------------------------
	.section	.text._Z12im2colkernelPfS_iiiii,"ax",@progbits
	.align	128
        .global         _Z12im2colkernelPfS_iiiii
        .type           _Z12im2colkernelPfS_iiiii,@function
        .size           _Z12im2colkernelPfS_iiiii,(.L_x_41 - _Z12im2colkernelPfS_iiiii)
        .other          _Z12im2colkernelPfS_iiiii,@"STO_CUDA_ENTRY STV_DEFAULT"
_Z12im2colkernelPfS_iiiii:
.text._Z12im2colkernelPfS_iiiii:
[----:B------:R-:W-:Y:S01]  /*0000*/  LDC R1, c[0x0][0x37c] ;  /* 0x0000df00ff017b82 */ /* 0x000fe20000000800 */
[----:B------:R-:W0:Y:S07]  /*0010*/  LDCU UR9, c[0x0][0x360] ;  /* 0x00006c00ff0977ac */ /* 0x000e2e0008000800 */
[----:B------:R-:W1:Y:S01]  /*0020*/  LDC R11, c[0x0][0x394] ;  /* 0x0000e500ff0b7b82 */ /* 0x000e620000000800 */
[----:B------:R-:W2:Y:S01]  /*0030*/  LDCU UR12, c[0x0][0x364] ;  /* 0x00006c80ff0c77ac */ /* 0x000ea20008000800 */
[----:B------:R-:W3:Y:S01]  /*0040*/  LDCU UR13, c[0x0][0x3a0] ;  /* 0x00007400ff0d77ac */ /* 0x000ee20008000800 */
[----:B------:R-:W3:Y:S01]  /*0050*/  LDCU.64 UR6, c[0x0][0x398] ;  /* 0x00007300ff0677ac */ /* 0x000ee20008000a00 */
[----:B------:R-:W4:Y:S01]  /*0060*/  LDCU UR21, c[0x0][0x368] ;  /* 0x00006d00ff1577ac */ /* 0x000f220008000800 */
[----:B0-----:R-:W0:Y:S01]  /*0070*/  I2F.U32.RP R0, UR9 ;  /* 0x0000000900007d06 */ /* 0x001e220008209000 */
[----:B------:R-:W-:Y:S01]  /*0080*/  UMOV UR4, URZ ;  /* 0x000000ff00047c82 */ /* 0x000fe20008000000 */
[----:B------:R-:W-:-:S06]  /*0090*/  UISETP.NE.U32.AND UP2, UPT, UR9, URZ, UPT ;  /* 0x000000ff0900728c */ /* 0x000fcc000bf45070 */
[----:B--2---:R-:W2:Y:S01]  /*00a0*/  I2F.U32.RP R3, UR12 ;  /* 0x0000000c00037d06 */ /* 0x004ea20008209000 */
[----:B---3--:R-:W-:-:S07]  /*00b0*/  UIADD3 UR6, UPT, UPT, UR6, 0x1, -UR13 ;  /* 0x0000000106067890 */ /* 0x008fce000fffe80d */
[----:B0-----:R-:W0:Y:S08]  /*00c0*/  MUFU.RCP R0, R0 ;  /* 0x0000000000007308 */ /* 0x001e300000001000 */
[----:B--2---:R-:W2:Y:S08]  /*00d0*/  MUFU.RCP R3, R3 ;  /* 0x0000000300037308 */ /* 0x004eb00000001000 */
[----:B----4-:R-:W3:Y:S01]  /*00e0*/  I2F.U32.RP R4, UR21 ;  /* 0x0000001500047d06 */ /* 0x010ee20008209000 */
[----:B0-----:R-:W-:-:S07]  /*00f0*/  IADD3 R2, PT, PT, R0, 0xffffffe, RZ ;  /* 0x0ffffffe00027810 */ /* 0x001fce0007ffe0ff */
[----:B------:R-:W0:Y:S01]  /*0100*/  F2I.FTZ.U32.TRUNC.NTZ R2, R2 ;  /* 0x0000000200027305 */ /* 0x000e22000021f000 */
[----:B--2---:R-:W-:-:S07]  /*0110*/  IADD3 R0, PT, PT, R3, 0xffffffe, RZ ;  /* 0x0ffffffe03007810 */ /* 0x004fce0007ffe0ff */
[----:B---3--:R-:W2:Y:S01]  /*0120*/  MUFU.RCP R4, R4 ;  /* 0x0000000400047308 */ /* 0x008ea20000001000 */
[----:B0-----:R-:W-:-:S07]  /*0130*/  R2UR UR5, R2 ;  /* 0x00000000020572ca */ /* 0x001fce00000e0000 */
[----:B------:R-:W-:Y:S01]  /*0140*/  F2I.FTZ.U32.TRUNC.NTZ R0, R0 ;  /* 0x0000000000007305 */ /* 0x000fe2000021f000 */
[----:B--2---:R-:W-:-:S05]  /*0150*/  VIADD R2, R4, 0xffffffe ;  /* 0x0ffffffe04027836 */ /* 0x004fca0000000000 */
[----:B------:R-:W-:Y:S02]  /*0160*/  UIADD3 UR8, UPT, UPT, URZ, -UR5, URZ ;  /* 0x80000005ff087290 */ /* 0x000fe4000fffe0ff */
[----:B------:R0:W2:Y:S02]  /*0170*/  F2I.FTZ.U32.TRUNC.NTZ R3, R2 ;  /* 0x0000000200037305 */ /* 0x0000a4000021f000 */
[----:B------:R-:W-:-:S04]  /*0180*/  UIMAD UR8, UR8, UR9, URZ ;  /* 0x00000009080872a4 */ /* 0x000fc8000f8e02ff */
[----:B------:R-:W-:Y:S01]  /*0190*/  UIMAD.WIDE.U32 UR4, UR5, UR8, UR4 ;  /* 0x00000008050472a5 */ /* 0x000fe2000f8e0004 */
[----:B0-----:R-:W-:-:S03]  /*01a0*/  HFMA2 R2, -RZ, RZ, 0, 0 ;  /* 0x00000000ff027431 */ /* 0x001fc600000001ff */
[----:B------:R-:W-:Y:S01]  /*01b0*/  UIMAD.WIDE.U32 UR4, UR5, UR6, URZ ;  /* 0x00000006050472a5 */ /* 0x000fe2000f8e00ff */
[----:B--2---:R-:W-:-:S06]  /*01c0*/  IADD3 R5, PT, PT, RZ, -R3, RZ ;  /* 0x80000003ff057210 */ /* 0x004fcc0007ffe0ff */
[----:B------:R-:W-:Y:S01]  /*01d0*/  UMOV UR10, UR5 ;  /* 0x00000005000a7c82 */ /* 0x000fe20008000000 */
[----:B------:R-:W-:Y:S01]  /*01e0*/  R2UR UR5, R0 ;  /* 0x00000000000572ca */ /* 0x000fe200000e0000 */
[----:B------:R-:W-:Y:S01]  /*01f0*/  UIADD3 UR4, UPT, UPT, -UR10, URZ, URZ ;  /* 0x000000ff0a047290 */ /* 0x000fe2000fffe1ff */
[----:B------:R-:W-:-:S03]  /*0200*/  IMAD R5, R5, UR21, RZ ;  /* 0x0000001505057c24 */ /* 0x000fc6000f8e02ff */
[----:B------:R-:W-:Y:S01]  /*0210*/  UIMAD UR4, UR9, UR4, UR6 ;  /* 0x00000004090472a4 */ /* 0x000fe2000f8e0206 */
[----:B------:R-:W-:-:S03]  /*0220*/  IMAD.HI.U32 R0, R3, R5, R2 ;  /* 0x0000000503007227 */ /* 0x000fc600078e0002 */
[----:B------:R-:W-:-:S04]  /*0230*/  UISETP.GE.U32.AND UP0, UPT, UR4, UR9, UPT ;  /* 0x000000090400728c */ /* 0x000fc8000bf06070 */
[----:B------:R-:W-:-:S04]  /*0240*/  UIADD3 UR8, UPT, UPT, URZ, -UR5, URZ ;  /* 0x80000005ff087290 */ /* 0x000fc8000fffe0ff */
[----:B------:R-:W-:-:S03]  /*0250*/  UIMAD UR8, UR8, UR12, URZ ;  /* 0x0000000c080872a4 */ /* 0x000fc6000f8e02ff */
[----:B------:R-:W-:Y:S02]  /*0260*/  @UP0 UIADD3 UR4, UPT, UPT, UR4, -UR9, URZ ;  /* 0x8000000904040290 */ /* 0x000fe4000fffe0ff */
[----:B------:R-:W-:Y:S02]  /*0270*/  @UP0 UIADD3 UR10, UPT, UPT, UR10, 0x1, URZ ;  /* 0x000000010a0a0890 */ /* 0x000fe4000fffe0ff */
[----:B------:R-:W-:-:S03]  /*0280*/  UISETP.GE.U32.AND UP1, UPT, UR4, UR9, UPT ;  /* 0x000000090400728c */ /* 0x000fc6000bf26070 */
[----:B------:R-:W-:Y:S02]  /*0290*/  UMOV UR4, URZ ;  /* 0x000000ff00047c82 */ /* 0x000fe40008000000 */
[----:B------:R-:W-:-:S06]  /*02a0*/  UIMAD.WIDE.U32 UR4, UR5, UR8, UR4 ;  /* 0x00000008050472a5 */ /* 0x000fcc000f8e0004 */
[----:B------:R-:W-:Y:S02]  /*02b0*/  @UP1 UIADD3 UR10, UPT, UPT, UR10, 0x1, URZ ;  /* 0x000000010a0a1890 */ /* 0x000fe4000fffe0ff */
[----:B------:R-:W-:Y:S02]  /*02c0*/  @!UP2 ULOP3.LUT UR10, URZ, UR9, URZ, 0x33, !UPT ;  /* 0x00000009ff0aa292 */ /* 0x000fe4000f8e33ff */
[----:B------:R-:W-:Y:S02]  /*02d0*/  UIADD3 UR9, UPT, UPT, -UR13, 0x1, UR7 ;  /* 0x000000010d097890 */ /* 0x000fe4000fffe107 */
[----:B------:R-:W-:Y:S02]  /*02e0*/  UISETP.GE.AND UP0, UPT, UR10, 0x1, UPT ;  /* 0x000000010a00788c */ /* 0x000fe4000bf06270 */
[----:B------:R-:W-:-:S04]  /*02f0*/  UIMAD.WIDE.U32 UR4, UR5, UR9, URZ ;  /* 0x00000009050472a5 */ /* 0x000fc8000f8e00ff */
[----:B------:R-:W-:-:S13]  /*0300*/  PLOP3.LUT P0, PT, PT, PT, UP0, 0x80, 0x8 ;  /* 0x000000000008781c */ /* 0x000fda0003f0f008 */
[----:B-1----:R-:W-:Y:S05]  /*0310*/  @!P0 EXIT ;  /* 0x000000000000894d */ /* 0x002fea0003800000 */
[----:B------:R-:W-:Y:S01]  /*0320*/  UISETP.GE.AND UP0, UPT, UR13, 0x1, UPT ;  /* 0x000000010d00788c */ /* 0x000fe2000bf06270 */
[----:B------:R-:W-:Y:S01]  /*0330*/  IMAD.HI.U32 R0, R0, R11, RZ ;  /* 0x0000000b00007227 */ /* 0x000fe200078e00ff */
[----:B------:R-:W-:Y:S01]  /*0340*/  UMOV UR11, UR5 ;  /* 0x00000005000b7c82 */ /* 0x000fe20008000000 */
[----:B------:R-:W0:Y:S01]  /*0350*/  S2UR UR7, SR_CTAID.X ;  /* 0x00000000000779c3 */ /* 0x000e220000002500 */
[----:B------:R-:W-:Y:S01]  /*0360*/  UIADD3 UR4, UPT, UPT, -UR11, URZ, URZ ;  /* 0x000000ff0b047290 */ /* 0x000fe2000fffe1ff */
[----:B------:R-:W-:Y:S01]  /*0370*/  IMAD.MOV R2, RZ, RZ, -R0 ;  /* 0x000000ffff027224 */ /* 0x000fe200078e0a00 */
[----:B------:R-:W-:Y:S02]  /*0380*/  PLOP3.LUT P0, PT, PT, PT, UP0, 0x80, 0x8 ;  /* 0x000000000008781c */ /* 0x000fe40003f0f008 */
[----:B------:R-:W-:Y:S01]  /*0390*/  UIMAD UR4, UR12, UR4, UR9 ;  /* 0x000000040c0472a4 */ /* 0x000fe2000f8e0209 */
[----:B------:R-:W-:-:S03]  /*03a0*/  IMAD R2, R2, UR21, R11 ;  /* 0x0000001502027c24 */ /* 0x000fc6000f8e020b */
[----:B------:R-:W-:-:S07]  /*03b0*/  UISETP.GE.U32.AND UP2, UPT, UR4, UR12, UPT ;  /* 0x0000000c0400728c */ /* 0x000fce000bf46070 */
[----:B0-----:R-:W-:Y:S05]  /*03c0*/  @!P0 EXIT ;  /* 0x000000000000894d */ /* 0x001fea0003800000 */
[----:B------:R-:W-:Y:S01]  /*03d0*/  ISETP.GE.U32.AND P0, PT, R2, UR21, PT ;  /* 0x0000001502007c0c */ /* 0x000fe2000bf06070 */
[----:B------:R-:W0:Y:S01]  /*03e0*/  S2R R7, SR_TID.Y ;  /* 0x0000000000077919 */ /* 0x000e220000002200 */
[----:B------:R-:W1:Y:S01]  /*03f0*/  LDCU.128 UR16, c[0x0][0x380] ;  /* 0x00007000ff1077ac */ /* 0x000e620008000c00 */
[----:B------:R-:W-:Y:S01]  /*0400*/  ISETP.NE.U32.AND P2, PT, RZ, UR21, PT ;  /* 0x00000015ff007c0c */ /* 0x000fe2000bf45070 */
[----:B------:R-:W-:Y:S01]  /*0410*/  IMAD R6, R11, UR7, RZ ;  /* 0x000000070b067c24 */ /* 0x000fe2000f8e02ff */
[----:B------:R-:W2:Y:S01]  /*0420*/  S2R R9, SR_TID.Z ;  /* 0x0000000000097919 */ /* 0x000ea20000002300 */
[----:B------:R-:W-:Y:S02]  /*0430*/  @UP2 UIADD3 UR4, UPT, UPT, UR4, -UR12, URZ ;  /* 0x8000000c04042290 */ /* 0x000fe4000fffe0ff */
[----:B------:R-:W-:Y:S01]  /*0440*/  UISETP.NE.U32.AND UP0, UPT, UR12, URZ, UPT ;  /* 0x000000ff0c00728c */ /* 0x000fe2000bf05070 */
[----:B------:R-:W-:Y:S01]  /*0450*/  IMAD R8, R6, UR6, RZ ;  /* 0x0000000606087c24 */ /* 0x000fe2000f8e02ff */
[----:B------:R-:W-:-:S02]  /*0460*/  UISETP.GE.U32.AND UP1, UPT, UR4, UR12, UPT ;  /* 0x0000000c0400728c */ /* 0x000fc4000bf26070 */
[----:B------:R-:W-:Y:S01]  /*0470*/  @UP2 UIADD3 UR11, UPT, UPT, UR11, 0x1, URZ ;  /* 0x000000010b0b2890 */ /* 0x000fe2000fffe0ff */
[----:B------:R-:W-:Y:S01]  /*0480*/  @P0 IADD3 R2, PT, PT, R2, -UR21, RZ ;  /* 0x8000001502020c10 */ /* 0x000fe2000fffe0ff */
[----:B------:R-:W-:Y:S01]  /*0490*/  ULOP3.LUT UR20, UR13, 0x7, URZ, 0xc0, !UPT ;  /* 0x000000070d147892 */ /* 0x000fe2000f8ec0ff */
[----:B------:R-:W-:Y:S01]  /*04a0*/  @P0 IADD3 R0, PT, PT, R0, 0x1, RZ ;  /* 0x0000000100000810 */ /* 0x000fe20007ffe0ff */
[----:B------:R-:W-:Y:S01]  /*04b0*/  IMAD R8, R8, UR9, RZ ;  /* 0x0000000908087c24 */ /* 0x000fe2000f8e02ff */
[----:B------:R-:W-:Y:S01]  /*04c0*/  ISETP.GE.U32.AND P1, PT, R2, UR21, PT ;  /* 0x0000001502007c0c */ /* 0x000fe2000bf26070 */
[----:B------:R-:W-:Y:S02]  /*04d0*/  UIADD3 UR5, UPT, UPT, UR20, -0x1, URZ ;  /* 0xffffffff14057890 */ /* 0x000fe4000fffe0ff */
[----:B-1----:R-:W-:Y:S02]  /*04e0*/  UIADD3 UR14, UP3, UPT, UR18, 0x20, URZ ;  /* 0x00000020120e7890 */ /* 0x002fe4000ff7e0ff */
[----:B------:R-:W-:-:S02]  /*04f0*/  @UP1 UIADD3 UR11, UPT, UPT, UR11, 0x1, URZ ;  /* 0x000000010b0b1890 */ /* 0x000fc4000fffe0ff */
[----:B------:R-:W-:Y:S02]  /*0500*/  UIADD3.X UR15, UPT, UPT, URZ, UR19, URZ, UP3, !UPT ;  /* 0x00000013ff0f7290 */ /* 0x000fe40009ffe4ff */
[----:B------:R-:W-:Y:S02]  /*0510*/  ULOP3.LUT UR19, UR13, 0xf, URZ, 0xc0, !UPT ;  /* 0x0000000f0d137892 */ /* 0x000fe4000f8ec0ff */
[----:B------:R-:W-:Y:S02]  /*0520*/  @!UP0 ULOP3.LUT UR11, URZ, UR12, URZ, 0x33, !UPT ;  /* 0x0000000cff0b8292 */ /* 0x000fe4000f8e33ff */
[----:B------:R-:W-:Y:S01]  /*0530*/  @P1 VIADD R0, R0, 0x1 ;  /* 0x0000000100001836 */ /* 0x000fe20000000000 */
[----:B------:R-:W-:Y:S01]  /*0540*/  @!P2 LOP3.LUT R0, RZ, UR21, RZ, 0x33, !PT ;  /* 0x00000015ff00ac12 */ /* 0x000fe2000f8e33ff */
[----:B------:R-:W-:Y:S02]  /*0550*/  UIADD3 UR4, UPT, UPT, UR19, -0x1, URZ ;  /* 0xffffffff13047890 */ /* 0x000fe4000fffe0ff */
[----:B------:R-:W-:Y:S01]  /*0560*/  UIADD3 UR16, UP2, UPT, UR16, 0x20, URZ ;  /* 0x0000002010107890 */ /* 0x000fe2000ff5e0ff */
[----:B0-----:R-:W-:Y:S01]  /*0570*/  IMAD R7, R7, UR11, RZ ;  /* 0x0000000b07077c24 */ /* 0x001fe2000f8e02ff */
[----:B------:R-:W-:Y:S01]  /*0580*/  ULOP3.LUT UR12, UR13, 0x7ffffff0, URZ, 0xc0, !UPT ;  /* 0x7ffffff00d0c7892 */ /* 0x000fe2000f8ec0ff */
[----:B--2---:R-:W-:Y:S01]  /*0590*/  IMAD R9, R0, R9, RZ ;  /* 0x0000000900097224 */ /* 0x004fe200078e02ff */
[----:B------:R-:W-:-:S02]  /*05a0*/  UISETP.GE.U32.AND UP0, UPT, UR4, 0x7, UPT ;  /* 0x000000070400788c */ /* 0x000fc4000bf06070 */
[----:B------:R-:W-:Y:S02]  /*05b0*/  UIADD3.X UR17, UPT, UPT, URZ, UR17, URZ, UP2, !UPT ;  /* 0x00000011ff117290 */ /* 0x000fe400097fe4ff */
[----:B------:R-:W-:Y:S01]  /*05c0*/  ULOP3.LUT UR13, UR13, 0x3, URZ, 0xc0, !UPT ;  /* 0x000000030d0d7892 */ /* 0x000fe2000f8ec0ff */
[----:B------:R-:W0:Y:S01]  /*05d0*/  LDCU.64 UR22, c[0x0][0x358] ;  /* 0x00006b00ff1677ac */ /* 0x000e220008000a00 */
[----:B------:R-:W-:Y:S02]  /*05e0*/  UIADD3 UR18, UPT, UPT, -UR12, URZ, URZ ;  /* 0x000000ff0c127290 */ /* 0x000fe4000fffe1ff */
[----:B------:R-:W-:Y:S01]  /*05f0*/  UISETP.GE.U32.AND UP1, UPT, UR5, 0x3, UPT ;  /* 0x000000030500788c */ /* 0x000fe2000bf26070 */
[----:B------:R-:W-:-:S10]  /*0600*/  UMOV UR4, URZ ;  /* 0x000000ff00047c82 */ /* 0x000fd40008000000 */
.L_x_36:
[----:B------:R-:W-:-:S09]  /*0610*/  UISETP.GT.AND UP2, UPT, UR11, URZ, UPT ;  /* 0x000000ff0b00728c */ /* 0x000fd2000bf44270 */
[----:B-1234-:R-:W-:Y:S05]  /*0620*/  BRA.U !UP2, `(.L_x_26) ;  /* 0x000000090a407547 */ /* 0x01efea000b800000 */
[----:B------:R-:W1:Y:S01]  /*0630*/  S2R R10, SR_TID.X ;  /* 0x00000000000a7919 */ /* 0x000e620000002100 */
[----:B------:R-:W-:Y:S01]  /*0640*/  MOV R3, UR4 ;  /* 0x0000000400037c02 */ /* 0x000fe20008000f00 */
[----:B------:R-:W-:-:S04]  /*0650*/  UMOV UR5, URZ ;  /* 0x000000ff00057c82 */ /* 0x000fc80008000000 */
[----:B-1----:R-:W-:-:S07]  /*0660*/  IMAD R10, R10, UR10, R3 ;  /* 0x0000000a0a0a7c24 */ /* 0x002fce000f8e0203 */
.L_x_35:
[----:B------:R-:W-:-:S13]  /*0670*/  ISETP.GT.AND P0, PT, R0, RZ, PT ;  /* 0x000000ff0000720c */ /* 0x000fda0003f04270 */
[----:B01234-:R-:W-:Y:S05]  /*0680*/  @!P0 BRA `(.L_x_27) ;  /* 0x00000008001c8947 */ /* 0x01ffea0003800000 */
[----:B------:R-:W1:Y:S01]  /*0690*/  LDCU UR6, c[0x0][0x394] ;  /* 0x00007280ff0677ac */ /* 0x000e620008000800 */
[----:B------:R-:W-:-:S05]  /*06a0*/  IADD3 R11, PT, PT, R7, UR5, RZ ;  /* 0x00000005070b7c10 */ /* 0x000fca000fffe0ff */
[----:B------:R-:W-:-:S04]  /*06b0*/  IMAD R3, R10, UR9, R11 ;  /* 0x000000090a037c24 */ /* 0x000fc8000f8e020b */
[----:B-1----:R-:W-:Y:S01]  /*06c0*/  IMAD R12, R3, UR6, R8 ;  /* 0x00000006030c7c24 */ /* 0x002fe2000f8e0208 */
[----:B------:R-:W-:-:S06]  /*06d0*/  UMOV UR6, URZ ;  /* 0x000000ff00067c82 */ /* 0x000fcc0008000000 */
.L_x_34:
[----:B-1----:R-:W1:Y:S01]  /*06e0*/  LDCU UR7, c[0x0][0x398] ;  /* 0x00007300ff0777ac */ /* 0x002e620008000800 */
[----:B------:R-:W-:Y:S01]  /*06f0*/  VIADD R13, R9, UR6 ;  /* 0x00000006090d7c36 */ /* 0x000fe20008000000 */
[----:B------:R-:W-:-:S04]  /*0700*/  UIADD3 UR6, UPT, UPT, UR6, 0x1, URZ ;  /* 0x0000000106067890 */ /* 0x000fc8000fffe0ff */
[-C--:B------:R-:W-:Y:S02]  /*0710*/  IADD3 R3, PT, PT, R6, R13.reuse, RZ ;  /* 0x0000000d06037210 */ /* 0x080fe40007ffe0ff */
[----:B------:R-:W-:Y:S02]  /*0720*/  IADD3 R13, PT, PT, R12, R13, RZ ;  /* 0x0000000d0c0d7210 */ /* 0x000fe40007ffe0ff */
[----:B------:R-:W-:Y:S01]  /*0730*/  ISETP.NE.AND P1, PT, R0, UR6, PT ;  /* 0x0000000600007c0c */ /* 0x000fe2000bf25270 */
[----:B-1----:R-:W-:Y:S01]  /*0740*/  IMAD R14, R3, UR7, R10 ;  /* 0x00000007030e7c24 */ /* 0x002fe2000f8e020a */
[----:B0-234-:R-:W-:-:S11]  /*0750*/  UMOV UR7, URZ ;  /* 0x000000ff00077c82 */ /* 0x01dfd60008000000 */
.L_x_33:
[----:B-1----:R-:W1:Y:S01]  /*0760*/  LDC R2, c[0x0][0x3a0] ;  /* 0x0000e800ff027b82 */ /* 0x002e620000000800 */
[----:B--2---:R-:W2:Y:S01]  /*0770*/  LDCU UR8, c[0x0][0x39c] ;  /* 0x00007380ff0877ac */ /* 0x004ea20008000800 */
[----:B------:R-:W-:-:S04]  /*0780*/  VIADD R16, R14, UR7 ;  /* 0x000000070e107c36 */ /* 0x000fc80008000000 */
[----:B--2---:R-:W-:Y:S01]  /*0790*/  IMAD R16, R16, UR8, R11 ;  /* 0x0000000810107c24 */ /* 0x004fe2000f8e020b */
[----:B------:R-:W-:Y:S01]  /*07a0*/  UMOV UR8, URZ ;  /* 0x000000ff00087c82 */ /* 0x000fe20008000000 */
[----:B-1----:R-:W-:Y:S01]  /*07b0*/  ISETP.GE.U32.AND P0, PT, R2, 0x10, PT ;  /* 0x000000100200780c */ /* 0x002fe20003f06070 */
[----:B0-----:R-:W-:Y:S01]  /*07c0*/  IMAD R15, R13, R2, UR7 ;  /* 0x000000070d0f7e24 */ /* 0x001fe2000f8e0202 */
[----:B------:R-:W-:-:S03]  /*07d0*/  UIADD3 UR7, UPT, UPT, UR7, 0x1, URZ ;  /* 0x0000000107077890 */ /* 0x000fc6000fffe0ff */
[----:B------:R-:W-:-:S03]  /*07e0*/  IMAD R15, R15, R2, RZ ;  /* 0x000000020f0f7224 */ /* 0x000fc600078e02ff */
[----:B------:R-:W-:-:S05]  /*07f0*/  ISETP.NE.AND P2, PT, R2, UR7, PT ;  /* 0x0000000702007c0c */ /* 0x000fca000bf45270 */
[----:B---34-:R-:W-:Y:S08]  /*0800*/  @!P0 BRA `(.L_x_28) ;  /* 0x0000000000bc8947 */ /* 0x018ff00003800000 */
[----:B------:R-:W-:Y:S01]  /*0810*/  MOV R17, R15 ;  /* 0x0000000f00117202 */ /* 0x000fe20000000f00 */
[----:B------:R-:W-:Y:S01]  /*0820*/  UMOV UR8, UR18 ;  /* 0x0000001200087c82 */ /* 0x000fe20008000000 */
[----:B------:R-:W-:-:S07]  /*0830*/  MOV R19, R16 ;  /* 0x0000001000137202 */ /* 0x000fce0000000f00 */
.L_x_29:
[----:B------:R-:W-:Y:S01]  /*0840*/  MOV R3, UR17 ;  /* 0x0000001100037c02 */ /* 0x000fe20008000f00 */
[----:B------:R-:W-:-:S04]  /*0850*/  IMAD.U32 R2, RZ, RZ, UR16 ;  /* 0x00000010ff027e24 */ /* 0x000fc8000f8e00ff */
[----:B------:R-:W-:-:S05]  /*0860*/  IMAD.WIDE R2, R19, 0x4, R2 ;  /* 0x0000000413027825 */ /* 0x000fca00078e0202 */
[----:B0---4-:R-:W2:Y:S01]  /*0870*/  LDG.E R21, desc[UR22][R2.64+-0x20] ;  /* 0xffffe01602157981 */ /* 0x011ea2000c1e1900 */
[----:B------:R-:W-:Y:S01]  /*0880*/  MOV R4, UR14 ;  /* 0x0000000e00047c02 */ /* 0x000fe20008000f00 */
[----:B------:R-:W-:-:S04]  /*0890*/  IMAD.U32 R5, RZ, RZ, UR15 ;  /* 0x0000000fff057e24 */ /* 0x000fc8000f8e00ff */
[----:B------:R-:W-:-:S05]  /*08a0*/  IMAD.WIDE R4, R17, 0x4, R4 ;  /* 0x0000000411047825 */ /* 0x000fca00078e0204 */
[----:B--2---:R0:W-:Y:S04]  /*08b0*/  STG.E desc[UR22][R4.64+-0x20], R21 ;  /* 0xffffe01504007986 */ /* 0x0041e8000c101916 */
[----:B------:R-:W2:Y:S04]  /*08c0*/  LDG.E R23, desc[UR22][R2.64+-0x1c] ;  /* 0xffffe41602177981 */ /* 0x000ea8000c1e1900 */
[----:B--2---:R1:W-:Y:S04]  /*08d0*/  STG.E desc[UR22][R4.64+-0x1c], R23 ;  /* 0xffffe41704007986 */ /* 0x0043e8000c101916 */
[----:B------:R-:W2:Y:S04]  /*08e0*/  LDG.E R25, desc[UR22][R2.64+-0x18] ;  /* 0xffffe81602197981 */ /* 0x000ea8000c1e1900 */
[----:B--2---:R2:W-:Y:S04]  /*08f0*/  STG.E desc[UR22][R4.64+-0x18], R25 ;  /* 0xffffe81904007986 */ /* 0x0045e8000c101916 */
[----:B------:R-:W3:Y:S04]  /*0900*/  LDG.E R27, desc[UR22][R2.64+-0x14] ;  /* 0xffffec16021b7981 */ /* 0x000ee8000c1e1900 */
[----:B---3--:R3:W-:Y:S04]  /*0910*/  STG.E desc[UR22][R4.64+-0x14], R27 ;  /* 0xffffec1b04007986 */ /* 0x0087e8000c101916 */
[----:B------:R-:W4:Y:S04]  /*0920*/  LDG.E R29, desc[UR22][R2.64+-0x10] ;  /* 0xfffff016021d7981 */ /* 0x000f28000c1e1900 */
[----:B----4-:R4:W-:Y:S04]  /*0930*/  STG.E desc[UR22][R4.64+-0x10], R29 ;  /* 0xfffff01d04007986 */ /* 0x0109e8000c101916 */
[----:B------:R-:W5:Y:S04]  /*0940*/  LDG.E R18, desc[UR22][R2.64+-0xc] ;  /* 0xfffff41602127981 */ /* 0x000f68000c1e1900 */
[----:B-----5:R5:W-:Y:S04]  /*0950*/  STG.E desc[UR22][R4.64+-0xc], R18 ;  /* 0xfffff41204007986 */ /* 0x020be8000c101916 */
[----:B0-----:R-:W2:Y:S04]  /*0960*/  LDG.E R21, desc[UR22][R2.64+-0x8] ;  /* 0xfffff81602157981 */ /* 0x001ea8000c1e1900 */
[----:B--2---:R0:W-:Y:S04]  /*0970*/  STG.E desc[UR22][R4.64+-0x8], R21 ;  /* 0xfffff81504007986 */ /* 0x0041e8000c101916 */
[----:B-1----:R-:W2:Y:S04]  /*0980*/  LDG.E R23, desc[UR22][R2.64+-0x4] ;  /* 0xfffffc1602177981 */ /* 0x002ea8000c1e1900 */
[----:B--2---:R1:W-:Y:S04]  /*0990*/  STG.E desc[UR22][R4.64+-0x4], R23 ;  /* 0xfffffc1704007986 */ /* 0x0043e8000c101916 */
[----:B------:R-:W2:Y:S04]  /*09a0*/  LDG.E R25, desc[UR22][R2.64] ;  /* 0x0000001602197981 */ /* 0x000ea8000c1e1900 */
[----:B--2---:R2:W-:Y:S04]  /*09b0*/  STG.E desc[UR22][R4.64], R25 ;  /* 0x0000001904007986 */ /* 0x0045e8000c101916 */
[----:B---3--:R-:W3:Y:S04]  /*09c0*/  LDG.E R27, desc[UR22][R2.64+0x4] ;  /* 0x00000416021b7981 */ /* 0x008ee8000c1e1900 */
[----:B---3--:R3:W-:Y:S04]  /*09d0*/  STG.E desc[UR22][R4.64+0x4], R27 ;  /* 0x0000041b04007986 */ /* 0x0087e8000c101916 */
[----:B----4-:R-:W4:Y:S04]  /*09e0*/  LDG.E R29, desc[UR22][R2.64+0x8] ;  /* 0x00000816021d7981 */ /* 0x010f28000c1e1900 */
[----:B----4-:R4:W-:Y:S04]  /*09f0*/  STG.E desc[UR22][R4.64+0x8], R29 ;  /* 0x0000081d04007986 */ /* 0x0109e8000c101916 */
[----:B-----5:R-:W5:Y:S04]  /*0a00*/  LDG.E R18, desc[UR22][R2.64+0xc] ;  /* 0x00000c1602127981 */ /* 0x020f68000c1e1900 */
[----:B-----5:R4:W-:Y:S04]  /*0a10*/  STG.E desc[UR22][R4.64+0xc], R18 ;  /* 0x00000c1204007986 */ /* 0x0209e8000c101916 */
[----:B0-----:R-:W5:Y:S04]  /*0a20*/  LDG.E R21, desc[UR22][R2.64+0x10] ;  /* 0x0000101602157981 */ /* 0x001f68000c1e1900 */
[----:B-----5:R4:W-:Y:S04]  /*0a30*/  STG.E desc[UR22][R4.64+0x10], R21 ;  /* 0x0000101504007986 */ /* 0x0209e8000c101916 */
[----:B-1----:R-:W5:Y:S04]  /*0a40*/  LDG.E R23, desc[UR22][R2.64+0x14] ;  /* 0x0000141602177981 */ /* 0x002f68000c1e1900 */
[----:B-----5:R4:W-:Y:S04]  /*0a50*/  STG.E desc[UR22][R4.64+0x14], R23 ;  /* 0x0000141704007986 */ /* 0x0209e8000c101916 */
[----:B--2---:R-:W2:Y:S04]  /*0a60*/  LDG.E R25, desc[UR22][R2.64+0x18] ;  /* 0x0000181602197981 */ /* 0x004ea8000c1e1900 */
[----:B--2---:R4:W-:Y:S04]  /*0a70*/  STG.E desc[UR22][R4.64+0x18], R25 ;  /* 0x0000181904007986 */ /* 0x0049e8000c101916 */
[----:B---3--:R-:W2:Y:S01]  /*0a80*/  LDG.E R27, desc[UR22][R2.64+0x1c] ;  /* 0x00001c16021b7981 */ /* 0x008ea2000c1e1900 */
[----:B------:R-:W-:Y:S01]  /*0a90*/  UIADD3 UR8, UPT, UPT, UR8, 0x10, URZ ;  /* 0x0000001008087890 */ /* 0x000fe2000fffe0ff */
[----:B------:R-:W-:-:S02]  /*0aa0*/  IADD3 R19, PT, PT, R19, 0x10, RZ ;  /* 0x0000001013137810 */ /* 0x000fc40007ffe0ff */
[----:B------:R-:W-:Y:S01]  /*0ab0*/  IADD3 R17, PT, PT, R17, 0x10, RZ ;  /* 0x0000001011117810 */ /* 0x000fe20007ffe0ff */
[----:B------:R-:W-:Y:S01]  /*0ac0*/  UISETP.NE.AND UP2, UPT, UR8, URZ, UPT ;  /* 0x000000ff0800728c */ /* 0x000fe2000bf45270 */
[----:B--2---:R4:W-:Y:S08]  /*0ad0*/  STG.E desc[UR22][R4.64+0x1c], R27 ;  /* 0x00001c1b04007986 */ /* 0x0049f0000c101916 */
[----:B------:R-:W-:Y:S05]  /*0ae0*/  BRA.U UP2, `(.L_x_29) ;  /* 0xfffffffd02547547 */ /* 0x000fea000b83ffff */
[----:B------:R-:W-:-:S05]  /*0af0*/  UMOV UR8, UR12 ;  /* 0x0000000c00087c82 */ /* 0x000fca0008000000 */
.L_x_28:
[----:B------:R-:W-:-:S09]  /*0b00*/  UISETP.NE.AND UP2, UPT, UR19, URZ, UPT ;  /* 0x000000ff1300728c */ /* 0x000fd2000bf45270 */
[----:B------:R-:W-:Y:S05]  /*0b10*/  BRA.U !UP2, `(.L_x_30) ;  /* 0x000000010af07547 */ /* 0x000fea000b800000 */
[----:B------:R-:W-:Y:S01]  /*0b20*/  UISETP.NE.AND UP2, UPT, UR20, URZ, UPT ;  /* 0x000000ff1400728c */ /* 0x000fe2000bf45270 */
[----:B------:R-:W-:Y:S10]  /*0b30*/  BRA.U !UP0, `(.L_x_31) ;  /* 0x00000001085c7547 */ /* 0x000ff4000b800000 */
[----:B------:R-:W1:Y:S01]  /*0b40*/  LDC.64 R2, c[0x0][0x380] ;  /* 0x0000e000ff027b82 */ /* 0x000e620000000a00 */
[----:B----4-:R-:W-:-:S04]  /*0b50*/  VIADD R5, R16, UR8 ;  /* 0x0000000810057c36 */ /* 0x010fc80008000000 */
[----:B-1----:R-:W-:-:S03]  /*0b60*/  IMAD.WIDE R2, R5, 0x4, R2 ;  /* 0x0000000405027825 */ /* 0x002fc600078e0202 */
[----:B------:R-:W1:Y:S02]  /*0b70*/  LDC.64 R4, c[0x0][0x388] ;  /* 0x0000e200ff047b82 */ /* 0x000e640000000a00 */
[----:B0-----:R-:W2:Y:S01]  /*0b80*/  LDG.E R17, desc[UR22][R2.64] ;  /* 0x0000001602117981 */ /* 0x001ea2000c1e1900 */
[----:B------:R-:W-:-:S05]  /*0b90*/  IADD3 R19, PT, PT, R15, UR8, RZ ;  /* 0x000000080f137c10 */ /* 0x000fca000fffe0ff */
[----:B-1----:R-:W-:-:S05]  /*0ba0*/  IMAD.WIDE R4, R19, 0x4, R4 ;  /* 0x0000000413047825 */ /* 0x002fca00078e0204 */
[----:B--2---:R0:W-:Y:S04]  /*0bb0*/  STG.E desc[UR22][R4.64], R17 ;  /* 0x0000001104007986 */ /* 0x0041e8000c101916 */
[----:B------:R-:W2:Y:S04]  /*0bc0*/  LDG.E R19, desc[UR22][R2.64+0x4] ;  /* 0x0000041602137981 */ /* 0x000ea8000c1e1900 */
[----:B--2---:R1:W-:Y:S04]  /*0bd0*/  STG.E desc[UR22][R4.64+0x4], R19 ;  /* 0x0000041304007986 */ /* 0x0043e8000c101916 */
[----:B------:R-:W2:Y:S04]  /*0be0*/  LDG.E R21, desc[UR22][R2.64+0x8] ;  /* 0x0000081602157981 */ /* 0x000ea8000c1e1900 */
[----:B--2---:R2:W-:Y:S04]  /*0bf0*/  STG.E desc[UR22][R4.64+0x8], R21 ;  /* 0x0000081504007986 */ /* 0x0045e8000c101916 */
[----:B------:R-:W3:Y:S04]  /*0c00*/  LDG.E R23, desc[UR22][R2.64+0xc] ;  /* 0x00000c1602177981 */ /* 0x000ee8000c1e1900 */
[----:B---3--:R2:W-:Y:S04]  /*0c10*/  STG.E desc[UR22][R4.64+0xc], R23 ;  /* 0x00000c1704007986 */ /* 0x0085e8000c101916 */
[----:B------:R-:W3:Y:S04]  /*0c20*/  LDG.E R25, desc[UR22][R2.64+0x10] ;  /* 0x0000101602197981 */ /* 0x000ee8000c1e1900 */
[----:B---3--:R2:W-:Y:S04]  /*0c30*/  STG.E desc[UR22][R4.64+0x10], R25 ;  /* 0x0000101904007986 */ /* 0x0085e8000c101916 */
[----:B------:R-:W3:Y:S04]  /*0c40*/  LDG.E R27, desc[UR22][R2.64+0x14] ;  /* 0x00001416021b7981 */ /* 0x000ee8000c1e1900 */
[----:B---3--:R2:W-:Y:S04]  /*0c50*/  STG.E desc[UR22][R4.64+0x14], R27 ;  /* 0x0000141b04007986 */ /* 0x0085e8000c101916 */
[----:B0-----:R-:W3:Y:S04]  /*0c60*/  LDG.E R17, desc[UR22][R2.64+0x18] ;  /* 0x0000181602117981 */ /* 0x001ee8000c1e1900 */
[----:B---3--:R2:W-:Y:S04]  /*0c70*/  STG.E desc[UR22][R4.64+0x18], R17 ;  /* 0x0000181104007986 */ /* 0x0085e8000c101916 */
[----:B-1----:R-:W3:Y:S01]  /*0c80*/  LDG.E R19, desc[UR22][R2.64+0x1c] ;  /* 0x00001c1602137981 */ /* 0x002ee2000c1e1900 */
[----:B------:R-:W-:-:S03]  /*0c90*/  UIADD3 UR8, UPT, UPT, UR8, 0x8, URZ ;  /* 0x0000000808087890 */ /* 0x000fc6000fffe0ff */
[----:B---3--:R2:W-:Y:S09]  /*0ca0*/  STG.E desc[UR22][R4.64+0x1c], R19 ;  /* 0x00001c1304007986 */ /* 0x0085f2000c101916 */
.L_x_31:
[----:B------:R-:W-:Y:S05]  /*0cb0*/  BRA.U !UP2, `(.L_x_30) ;  /* 0x000000010a887547 */ /* 0x000fea000b800000 */
[----:B------:R-:W-:Y:S01]  /*0cc0*/  UISETP.NE.AND UP2, UPT, UR13, URZ, UPT ;  /* 0x000000ff0d00728c */ /* 0x000fe2000bf45270 */
[----:B------:R-:W-:Y:S10]  /*0cd0*/  BRA.U !UP1, `(.L_x_32) ;  /* 0x00000001093c7547 */ /* 0x000ff4000b800000 */
[----:B------:R-:W1:Y:S01]  /*0ce0*/  LDC.64 R2, c[0x0][0x380] ;  /* 0x0000e000ff027b82 */ /* 0x000e620000000a00 */
[----:B--2-4-:R-:W-:-:S05]  /*0cf0*/  IADD3 R5, PT, PT, R16, UR8, RZ ;  /* 0x0000000810057c10 */ /* 0x014fca000fffe0ff */
[----:B-1----:R-:W-:Y:S02]  /*0d00*/  IMAD.WIDE R2, R5, 0x4, R2 ;  /* 0x0000000405027825 */ /* 0x002fe400078e0202 */
[----:B------:R-:W1:Y:S03]  /*0d10*/  LDC.64 R4, c[0x0][0x388] ;  /* 0x0000e200ff047b82 */ /* 0x000e660000000a00 */
[----:B0-----:R-:W2:Y:S01]  /*0d20*/  LDG.E R17, desc[UR22][R2.64] ;  /* 0x0000001602117981 */ /* 0x001ea2000c1e1900 */
[----:B------:R-:W-:-:S04]  /*0d30*/  VIADD R19, R15, UR8 ;  /* 0x000000080f137c36 */ /* 0x000fc80008000000 */
[----:B-1----:R-:W-:-:S05]  /*0d40*/  IMAD.WIDE R4, R19, 0x4, R4 ;  /* 0x0000000413047825 */ /* 0x002fca00078e0204 */
[----:B--2---:R1:W-:Y:S04]  /*0d50*/  STG.E desc[UR22][R4.64], R17 ;  /* 0x0000001104007986 */ /* 0x0043e8000c101916 */
[----:B------:R-:W2:Y:S04]  /*0d60*/  LDG.E R19, desc[UR22][R2.64+0x4] ;  /* 0x0000041602137981 */ /* 0x000ea8000c1e1900 */
[----:B--2---:R1:W-:Y:S04]  /*0d70*/  STG.E desc[UR22][R4.64+0x4], R19 ;  /* 0x0000041304007986 */ /* 0x0043e8000c101916 */
[----:B------:R-:W2:Y:S04]  /*0d80*/  LDG.E R21, desc[UR22][R2.64+0x8] ;  /* 0x0000081602157981 */ /* 0x000ea8000c1e1900 */
[----:B--2---:R1:W-:Y:S04]  /*0d90*/  STG.E desc[UR22][R4.64+0x8], R21 ;  /* 0x0000081504007986 */ /* 0x0043e8000c101916 */
[----:B------:R-:W2:Y:S01]  /*0da0*/  LDG.E R23, desc[UR22][R2.64+0xc] ;  /* 0x00000c1602177981 */ /* 0x000ea2000c1e1900 */
[----:B------:R-:W-:-:S03]  /*0db0*/  UIADD3 UR8, UPT, UPT, UR8, 0x4, URZ ;  /* 0x0000000408087890 */ /* 0x000fc6000fffe0ff */
[----:B--2---:R1:W-:Y:S09]  /*0dc0*/  STG.E desc[UR22][R4.64+0xc], R23 ;  /* 0x00000c1704007986 */ /* 0x0043f2000c101916 */
.L_x_32:
[----:B------:R-:W-:Y:S05]  /*0dd0*/  BRA.U !UP2, `(.L_x_30) ;  /* 0x000000010a407547 */ /* 0x000fea000b800000 */
[----:B------:R-:W3:Y:S01]  /*0de0*/  LDC.64 R2, c[0x0][0x380] ;  /* 0x0000e000ff027b82 */ /* 0x000ee20000000a00 */
[----:B-12-4-:R-:W-:-:S05]  /*0df0*/  IADD3 R5, PT, PT, R16, UR8, RZ ;  /* 0x0000000810057c10 */ /* 0x016fca000fffe0ff */
[----:B---3--:R-:W-:Y:S02]  /*0e00*/  IMAD.WIDE R2, R5, 0x4, R2 ;  /* 0x0000000405027825 */ /* 0x008fe400078e0202 */
[----:B------:R-:W1:Y:S03]  /*0e10*/  LDC.64 R4, c[0x0][0x388] ;  /* 0x0000e200ff047b82 */ /* 0x000e660000000a00 */
[----:B0-----:R-:W2:Y:S01]  /*0e20*/  LDG.E R17, desc[UR22][R2.64] ;  /* 0x0000001602117981 */ /* 0x001ea2000c1e1900 */
[----:B------:R-:W-:Y:S01]  /*0e30*/  IADD3 R15, PT, PT, R15, UR8, RZ ;  /* 0x000000080f0f7c10 */ /* 0x000fe2000fffe0ff */
[----:B------:R-:W-:-:S04]  /*0e40*/  UISETP.NE.AND UP2, UPT, UR13, 0x1, UPT ;  /* 0x000000010d00788c */ /* 0x000fc8000bf45270 */
[----:B-1----:R-:W-:-:S05]  /*0e50*/  IMAD.WIDE R4, R15, 0x4, R4 ;  /* 0x000000040f047825 */ /* 0x002fca00078e0204 */
[----:B--2---:R3:W-:Y:S01]  /*0e60*/  STG.E desc[UR22][R4.64], R17 ;  /* 0x0000001104007986 */ /* 0x0047e2000c101916 */
[----:B------:R-:W-:Y:S05]  /*0e70*/  BRA.U !UP2, `(.L_x_30) ;  /* 0x000000010a187547 */ /* 0x000fea000b800000 */
[----:B------:R-:W2:Y:S01]  /*0e80*/  LDG.E R15, desc[UR22][R2.64+0x4] ;  /* 0x00000416020f7981 */ /* 0x000ea2000c1e1900 */
[----:B------:R-:W-:-:S03]  /*0e90*/  UISETP.NE.AND UP2, UPT, UR13, 0x2, UPT ;  /* 0x000000020d00788c */ /* 0x000fc6000bf45270 */
[----:B--2---:R0:W-:Y:S06]  /*0ea0*/  STG.E desc[UR22][R4.64+0x4], R15 ;  /* 0x0000040f04007986 */ /* 0x0041ec000c101916 */
[----:B------:R-:W-:Y:S05]  /*0eb0*/  BRA.U !UP2, `(.L_x_30) ;  /* 0x000000010a087547 */ /* 0x000fea000b800000 */
[----:B------:R-:W2:Y:S04]  /*0ec0*/  LDG.E R3, desc[UR22][R2.64+0x8] ;  /* 0x0000081602037981 */ /* 0x000ea8000c1e1900 */
[----:B--2---:R1:W-:Y:S02]  /*0ed0*/  STG.E desc[UR22][R4.64+0x8], R3 ;  /* 0x0000080304007986 */ /* 0x0043e4000c101916 */
.L_x_30:
[----:B------:R-:W-:Y:S05]  /*0ee0*/  @P2 BRA `(.L_x_33) ;  /* 0xfffffff8001c2947 */ /* 0x000fea000383ffff */
[----:B------:R-:W-:Y:S05]  /*0ef0*/  @P1 BRA `(.L_x_34) ;  /* 0xfffffff400f81947 */ /* 0x000fea000383ffff */
.L_x_27:
[----:B------:R-:W-:-:S04]  /*0f00*/  UIADD3 UR5, UPT, UPT, UR5, 0x1, URZ ;  /* 0x0000000105057890 */ /* 0x000fc8000fffe0ff */
[----:B------:R-:W-:-:S09]  /*0f10*/  UISETP.NE.AND UP2, UPT, UR5, UR11, UPT ;  /* 0x0000000b0500728c */ /* 0x000fd2000bf45270 */
[----:B------:R-:W-:Y:S05]  /*0f20*/  BRA.U UP2, `(.L_x_35) ;  /* 0xfffffff502d07547 */ /* 0x000fea000b83ffff */
.L_x_26:
[----:B------:R-:W-:-:S04]  /*0f30*/  UIADD3 UR4, UPT, UPT, UR4, 0x1, URZ ;  /* 0x0000000104047890 */ /* 0x000fc8000fffe0ff */
[----:B------:R-:W-:-:S06]  /*0f40*/  UISETP.NE.AND UP2, UPT, UR4, UR10, UPT ;  /* 0x0000000a0400728c */ /* 0x000fcc000bf45270 */
[----:B------:R-:W-:-:S13]  /*0f50*/  PLOP3.LUT P0, PT, PT, PT, UP2, 0x80, 0x8 ;  /* 0x000000000008781c */ /* 0x000fda0003f0f028 */
[----:B0-----:R-:W-:Y:S05]  /*0f60*/  @!P0 EXIT ;  /* 0x000000000000894d */ /* 0x001fea0003800000 */
[----:B------:R-:W-:Y:S05]  /*0f70*/  BRA `(.L_x_36) ;  /* 0xfffffff400a47947 */ /* 0x000fea000383ffff */
.L_x_37:
        /* <DEDUP_REMOVED lines=16> */
.L_x_41:


//--------------------- .nv.shared._Z12MatrixkernelPfS_S_iii --------------------------
	.section	.nv.shared._Z12MatrixkernelPfS_S_iii,"aw",@nobits
	.sectionflags	@""
	.align	4
.nv.shared._Z12MatrixkernelPfS_S_iii:
	.zero		1536


//--------------------- .nv.shared.reserved.0     --------------------------
	.section	.nv.shared.reserved.0,"aw",@nobits
	.weak		__nv_reservedSMEM_offset_0_alias
	.size		__nv_reservedSMEM_offset_0_alias, 0, 64
	.other		__nv_reservedSMEM_offset_0_alias,@"STO_CUDA_RESERVED_SHARED STV_DEFAULT"
__nv_reservedSMEM_offset_0_alias:
	.zero		0
	.zero		64


//--------------------- .nv.constant0._Z12MatrixkernelPfS_S_iii --------------------------
	.section	.nv.constant0._Z12MatrixkernelPfS_S_iii,"a",@progbits
	.sectionflags	@""
	.align	4
.nv.constant0._Z12MatrixkernelPfS_S_iii:
	.zero		932


//--------------------- .nv.constant0._Z20reshape_outputkernelPfS_iiiii --------------------------
	.section	.nv.constant0._Z20reshape_outputkernelPfS_iiiii,"a",@progbits
	.sectionflags	@""
	.align	4
.nv.constant0._Z20reshape_outputkernelPfS_iiiii:
	.zero		932


//--------------------- .nv.constant0._Z18reshape_convkernelPfS_iii --------------------------
	.section	.nv.constant0._Z18reshape_convkernelPfS_iii,"a",@progbits
	.sectionflags	@""
	.align	4
.nv.constant0._Z18reshape_convkernelPfS_iii:
	.zero		924


//--------------------- .nv.constant0._Z12im2colkernelPfS_iiiii --------------------------
	.section	.nv.constant0._Z12im2colkernelPfS_iiiii,"a",@progbits
	.sectionflags	@""
	.align	4
.nv.constant0._Z12im2colkernelPfS_iiiii:
	.zero		932


//--------------------- SYMBOLS --------------------------

	.type		.nv.reservedSmem.offset0,@object
	.size		.nv.reservedSmem.offset0,0x4
	.type		.nv.reservedSmem.cap,@object
	.size		.nv.reservedSmem.cap,0x4
